	.target	sm_103a

	.elftype	@"ET_EXEC"


//--------------------- .note.nv.tkinfo           --------------------------
	.section	.note.nv.tkinfo,"",@"SHT_NOTE"
	.sectionflags	@"SHF_NOTE_NV_TKINFO"
	.tkinfo
        /*0018*/ 	.word	0x00000002
        /*0030*/ 	.string	""
        /*0030*/ 	.string	"ptxas"
        /*0030*/ 	.string	"Cuda compilation tools, release 13.0, V13.0.88"
        /*0030*/ 	.string	"Build cuda_13.0.r13.0/compiler.36424714_0"
        /*0030*/ 	.string	"-arch sm_103a -m 64 "



//--------------------- .note.nv.cuinfo           --------------------------
	.section	.note.nv.cuinfo,"",@"SHT_NOTE"
	.sectionflags	@"SHF_NOTE_NV_CUINFO"
        /*0018*/ 	.short	0x0002
        /*001a*/ 	.short	0x0067
        /*001c*/ 	.short	0x0082
	.zero		2


//--------------------- .nv.info                  --------------------------
	.section	.nv.info,"",@"SHT_CUDA_INFO"
	.align	4


	//----- nvinfo : EIATTR_REGCOUNT
	.align		4
        /*0000*/ 	.byte	0x04, 0x2f
        /*0002*/ 	.short	(.L_12 - .L_11)
	.align		4
.L_11:
        /*0004*/ 	.word	index@(_ZN7cutlass13device_kernelIN5flash11enable_sm90INS1_16FlashAttnFwdSm90INS1_25CollectiveMainloopFwdSm90ILi2EN4cute5tupleIJNS5_1CILi1EEES8_S8_EEENS6_IJNS7_ILi128EEENS7_ILi80EEENS7_ILi256EEEEEELi256ENS_6half_tEfNS_4arch4Sm90ELb1ELb0ELb0ELb1ELb0ELb1ELb0ELb1ELb1ELb1ELb0ELb0EEENS1_21CollectiveEpilogueFwdINS6_IJSA_SC_SB_EEES9_SE_SG_Li256ELb1ELb1ELb0ELb0EEENS1_36VarlenDynamicPersistentTileSchedulerILi128ELi80ELi256ELi128ELb0ELb1ELb1ELb1ELb1ELb1EEEEEEEEEvNT_6ParamsE)
        /*0008*/ 	.word	0x00000004


	//----- nvinfo : EIATTR_FRAME_SIZE
	.align		4
.L_12:
        /*000c*/ 	.byte	0x04, 0x11
        /*000e*/ 	.short	(.L_14 - .L_13)
	.align		4
.L_13:
        /*0010*/ 	.word	index@(_ZN7cutlass13device_kernelIN5flash11enable_sm90INS1_16FlashAttnFwdSm90INS1_25CollectiveMainloopFwdSm90ILi2EN4cute5tupleIJNS5_1CILi1EEES8_S8_EEENS6_IJNS7_ILi128EEENS7_ILi80EEENS7_ILi256EEEEEELi256ENS_6half_tEfNS_4arch4Sm90ELb1ELb0ELb0ELb1ELb0ELb1ELb0ELb1ELb1ELb1ELb0ELb0EEENS1_21CollectiveEpilogueFwdINS6_IJSA_SC_SB_EEES9_SE_SG_Li256ELb1ELb1ELb0ELb0EEENS1_36VarlenDynamicPersistentTileSchedulerILi128ELi80ELi256ELi128ELb0ELb1ELb1ELb1ELb1ELb1EEEEEEEEEvNT_6ParamsE)
        /*0014*/ 	.word	0x00000000


	//----- nvinfo : EIATTR_REGCOUNT
	.align		4
.L_14:
        /*0018*/ 	.byte	0x04, 0x2f
        /*001a*/ 	.short	(.L_16 - .L_15)
	.align		4
.L_15:
        /*001c*/ 	.word	index@(_ZN7cutlass13device_kernelIN5flash11enable_sm90INS1_16FlashAttnFwdSm90INS1_25CollectiveMainloopFwdSm90ILi2EN4cute5tupleIJNS5_1CILi1EEES8_S8_EEENS6_IJNS7_ILi128EEENS7_ILi80EEENS7_ILi256EEEEEELi256ENS_6half_tEfNS_4arch4Sm90ELb1ELb0ELb0ELb1ELb0ELb0ELb0ELb1ELb1ELb1ELb0ELb0EEENS1_21CollectiveEpilogueFwdINS6_IJSA_SC_SB_EEES9_SE_SG_Li256ELb1ELb1ELb0ELb0EEENS1_36VarlenDynamicPersistentTileSchedulerILi128ELi80ELi256ELi128ELb0ELb1ELb1ELb1ELb1ELb1EEEEEEEEEvNT_6ParamsE)
        /*0020*/ 	.word	0x00000004


	//----- nvinfo : EIATTR_FRAME_SIZE
	.align		4
.L_16:
        /*0024*/ 	.byte	0x04, 0x11
        /*0026*/ 	.short	(.L_18 - .L_17)
	.align		4
.L_17:
        /*0028*/ 	.word	index@(_ZN7cutlass13device_kernelIN5flash11enable_sm90INS1_16FlashAttnFwdSm90INS1_25CollectiveMainloopFwdSm90ILi2EN4cute5tupleIJNS5_1CILi1EEES8_S8_EEENS6_IJNS7_ILi128EEENS7_ILi80EEENS7_ILi256EEEEEELi256ENS_6half_tEfNS_4arch4Sm90ELb1ELb0ELb0ELb1ELb0ELb0ELb0ELb1ELb1ELb1ELb0ELb0EEENS1_21CollectiveEpilogueFwdINS6_IJSA_SC_SB_EEES9_SE_SG_Li256ELb1ELb1ELb0ELb0EEENS1_36VarlenDynamicPersistentTileSchedulerILi128ELi80ELi256ELi128ELb0ELb1ELb1ELb1ELb1ELb1EEEEEEEEEvNT_6ParamsE)
        /*002c*/ 	.word	0x00000000


	//----- nvinfo : EIATTR_REGCOUNT
	.align		4
.L_18:
        /*0030*/ 	.byte	0x04, 0x2f
        /*0032*/ 	.short	(.L_20 - .L_19)
	.align		4
.L_19:
        /*0034*/ 	.word	index@(_ZN7cutlass13device_kernelIN5flash11enable_sm90INS1_16FlashAttnFwdSm90INS1_25CollectiveMainloopFwdSm90ILi2EN4cute5tupleIJNS5_1CILi1EEES8_S8_EEENS6_IJNS7_ILi128EEENS7_ILi80EEENS7_ILi256EEEEEELi256ENS_6half_tEfNS_4arch4Sm90ELb1ELb0ELb0ELb0ELb0ELb0ELb0ELb1ELb1ELb1ELb0ELb0EEENS1_21CollectiveEpilogueFwdINS6_IJSA_SC_SB_EEES9_SE_SG_Li256ELb0ELb1ELb0ELb0EEENS1_30DynamicPersistentTileSchedulerILi256ELi128ELb0ELb1ELb1EEEEEEEEEvNT_6ParamsE)
        /*0038*/ 	.word	0x00000004


	//----- nvinfo : EIATTR_FRAME_SIZE
	.align		4
.L_20:
        /*003c*/ 	.byte	0x04, 0x11
        /*003e*/ 	.short	(.L_22 - .L_21)
	.align		4
.L_21:
        /*0040*/ 	.word	index@(_ZN7cutlass13device_kernelIN5flash11enable_sm90INS1_16FlashAttnFwdSm90INS1_25CollectiveMainloopFwdSm90ILi2EN4cute5tupleIJNS5_1CILi1EEES8_S8_EEENS6_IJNS7_ILi128EEENS7_ILi80EEENS7_ILi256EEEEEELi256ENS_6half_tEfNS_4arch4Sm90ELb1ELb0ELb0ELb0ELb0ELb0ELb0ELb1ELb1ELb1ELb0ELb0EEENS1_21CollectiveEpilogueFwdINS6_IJSA_SC_SB_EEES9_SE_SG_Li256ELb0ELb1ELb0ELb0EEENS1_30DynamicPersistentTileSchedulerILi256ELi128ELb0ELb1ELb1EEEEEEEEEvNT_6ParamsE)
        /*0044*/ 	.word	0x00000000


	//----- nvinfo : EIATTR_REGCOUNT
	.align		4
.L_22:
        /*0048*/ 	.byte	0x04, 0x2f
        /*004a*/ 	.short	(.L_24 - .L_23)
	.align		4
.L_23:
        /*004c*/ 	.word	index@(_ZN7cutlass13device_kernelIN5flash11enable_sm90INS1_16FlashAttnFwdSm90INS1_25CollectiveMainloopFwdSm90ILi2EN4cute5tupleIJNS5_1CILi1EEES8_S8_EEENS6_IJNS7_ILi128EEENS7_ILi64EEENS7_ILi256EEEEEELi256ENS_6half_tEfNS_4arch4Sm90ELb0ELb1ELb0ELb1ELb0ELb1ELb0ELb1ELb1ELb1ELb0ELb0EEENS1_21CollectiveEpilogueFwdINS6_IJSA_SC_SB_EEES9_SE_SG_Li256ELb1ELb1ELb0ELb0EEENS1_36VarlenDynamicPersistentTileSchedulerILi128ELi64ELi256ELi128ELb0ELb1ELb1ELb1ELb0ELb1EEEEEEEEEvNT_6ParamsE)
        /*0050*/ 	.word	0x00000004


	//----- nvinfo : EIATTR_FRAME_SIZE
	.align		4
.L_24:
        /*0054*/ 	.byte	0x04, 0x11
        /*0056*/ 	.short	(.L_26 - .L_25)
	.align		4
.L_25:
        /*0058*/ 	.word	index@(_ZN7cutlass13device_kernelIN5flash11enable_sm90INS1_16FlashAttnFwdSm90INS1_25CollectiveMainloopFwdSm90ILi2EN4cute5tupleIJNS5_1CILi1EEES8_S8_EEENS6_IJNS7_ILi128EEENS7_ILi64EEENS7_ILi256EEEEEELi256ENS_6half_tEfNS_4arch4Sm90ELb0ELb1ELb0ELb1ELb0ELb1ELb0ELb1ELb1ELb1ELb0ELb0EEENS1_21CollectiveEpilogueFwdINS6_IJSA_SC_SB_EEES9_SE_SG_Li256ELb1ELb1ELb0ELb0EEENS1_36VarlenDynamicPersistentTileSchedulerILi128ELi64ELi256ELi128ELb0ELb1ELb1ELb1ELb0ELb1EEEEEEEEEvNT_6ParamsE)
        /*005c*/ 	.word	0x00000000


	//----- nvinfo : EIATTR_REGCOUNT
	.align		4
.L_26:
        /*0060*/ 	.byte	0x04, 0x2f
        /*0062*/ 	.short	(.L_28 - .L_27)
	.align		4
.L_27:
        /*0064*/ 	.word	index@(_ZN7cutlass13device_kernelIN5flash11enable_sm90INS1_16FlashAttnFwdSm90INS1_25CollectiveMainloopFwdSm90ILi2EN4cute5tupleIJNS5_1CILi1EEES8_S8_EEENS6_IJNS7_ILi128EEENS7_ILi64EEENS7_ILi256EEEEEELi256ENS_6half_tEfNS_4arch4Sm90ELb0ELb1ELb0ELb1ELb0ELb0ELb0ELb1ELb1ELb1ELb0ELb0EEENS1_21CollectiveEpilogueFwdINS6_IJSA_SC_SB_EEES9_SE_SG_Li256ELb1ELb1ELb0ELb0EEENS1_36VarlenDynamicPersistentTileSchedulerILi128ELi64ELi256ELi128ELb0ELb1ELb1ELb1ELb0ELb1EEEEEEEEEvNT_6ParamsE)
        /*0068*/ 	.word	0x00000004


	//----- nvinfo : EIATTR_FRAME_SIZE
	.align		4
.L_28:
        /*006c*/ 	.byte	0x04, 0x11
        /*006e*/ 	.short	(.L_30 - .L_29)
	.align		4
.L_29:
        /*0070*/ 	.word	index@(_ZN7cutlass13device_kernelIN5flash11enable_sm90INS1_16FlashAttnFwdSm90INS1_25CollectiveMainloopFwdSm90ILi2EN4cute5tupleIJNS5_1CILi1EEES8_S8_EEENS6_IJNS7_ILi128EEENS7_ILi64EEENS7_ILi256EEEEEELi256ENS_6half_tEfNS_4arch4Sm90ELb0ELb1ELb0ELb1ELb0ELb0ELb0ELb1ELb1ELb1ELb0ELb0EEENS1_21CollectiveEpilogueFwdINS6_IJSA_SC_SB_EEES9_SE_SG_Li256ELb1ELb1ELb0ELb0EEENS1_36VarlenDynamicPersistentTileSchedulerILi128ELi64ELi256ELi128ELb0ELb1ELb1ELb1ELb0ELb1EEEEEEEEEvNT_6ParamsE)
        /*0074*/ 	.word	0x00000000


	//----- nvinfo : EIATTR_REGCOUNT
	.align		4
.L_30:
        /*0078*/ 	.byte	0x04, 0x2f
        /*007a*/ 	.short	(.L_32 - .L_31)
	.align		4
.L_31:
        /*007c*/ 	.word	index@(_ZN7cutlass13device_kernelIN5flash11enable_sm90INS1_16FlashAttnFwdSm90INS1_25CollectiveMainloopFwdSm90ILi2EN4cute5tupleIJNS5_1CILi1EEES8_S8_EEENS6_IJNS7_ILi128EEENS7_ILi64EEENS7_ILi256EEEEEELi256ENS_6half_tEfNS_4arch4Sm90ELb0ELb1ELb0ELb0ELb0ELb0ELb0ELb1ELb1ELb1ELb0ELb0EEENS1_21CollectiveEpilogueFwdINS6_IJSA_SC_SB_EEES9_SE_SG_Li256ELb0ELb1ELb0ELb0EEENS1_30DynamicPersistentTileSchedulerILi256ELi128ELb0ELb1ELb1EEEEEEEEEvNT_6ParamsE)
        /*0080*/ 	.word	0x00000004


	//----- nvinfo : EIATTR_FRAME_SIZE
	.align		4
.L_32:
        /*0084*/ 	.byte	0x04, 0x11
        /*0086*/ 	.short	(.L_34 - .L_33)
	.align		4
.L_33:
        /*0088*/ 	.word	index@(_ZN7cutlass13device_kernelIN5flash11enable_sm90INS1_16FlashAttnFwdSm90INS1_25CollectiveMainloopFwdSm90ILi2EN4cute5tupleIJNS5_1CILi1EEES8_S8_EEENS6_IJNS7_ILi128EEENS7_ILi64EEENS7_ILi256EEEEEELi256ENS_6half_tEfNS_4arch4Sm90ELb0ELb1ELb0ELb0ELb0ELb0ELb0ELb1ELb1ELb1ELb0ELb0EEENS1_21CollectiveEpilogueFwdINS6_IJSA_SC_SB_EEES9_SE_SG_Li256ELb0ELb1ELb0ELb0EEENS1_30DynamicPersistentTileSchedulerILi256ELi128ELb0ELb1ELb1EEEEEEEEEvNT_6ParamsE)
        /*008c*/ 	.word	0x00000000


	//----- nvinfo : EIATTR_REGCOUNT
	.align		4
.L_34:
        /*0090*/ 	.byte	0x04, 0x2f
        /*0092*/ 	.short	(.L_36 - .L_35)
	.align		4
.L_35:
        /*0094*/ 	.word	index@(_ZN7cutlass13device_kernelIN5flash11enable_sm90INS1_16FlashAttnFwdSm90INS1_25CollectiveMainloopFwdSm90ILi2EN4cute5tupleIJNS5_1CILi1EEES8_S8_EEENS6_IJNS7_ILi128EEENS7_ILi80EEENS7_ILi256EEEEEELi256ENS_6half_tEfNS_4arch4Sm90ELb0ELb0ELb0ELb1ELb0ELb1ELb0ELb1ELb1ELb1ELb0ELb0EEENS1_21CollectiveEpilogueFwdINS6_IJSA_SC_SB_EEES9_SE_SG_Li256ELb1ELb1ELb0ELb0EEENS1_36VarlenDynamicPersistentTileSchedulerILi128ELi80ELi256ELi128ELb0ELb1ELb1ELb0ELb1ELb1EEEEEEEEEvNT_6ParamsE)
        /*0098*/ 	.word	0x00000004


	//----- nvinfo : EIATTR_FRAME_SIZE
	.align		4
.L_36:
        /*009c*/ 	.byte	0x04, 0x11
        /*009e*/ 	.short	(.L_38 - .L_37)
	.align		4
.L_37:
        /*00a0*/ 	.word	index@(_ZN7cutlass13device_kernelIN5flash11enable_sm90INS1_16FlashAttnFwdSm90INS1_25CollectiveMainloopFwdSm90ILi2EN4cute5tupleIJNS5_1CILi1EEES8_S8_EEENS6_IJNS7_ILi128EEENS7_ILi80EEENS7_ILi256EEEEEELi256ENS_6half_tEfNS_4arch4Sm90ELb0ELb0ELb0ELb1ELb0ELb1ELb0ELb1ELb1ELb1ELb0ELb0EEENS1_21CollectiveEpilogueFwdINS6_IJSA_SC_SB_EEES9_SE_SG_Li256ELb1ELb1ELb0ELb0EEENS1_36VarlenDynamicPersistentTileSchedulerILi128ELi80ELi256ELi128ELb0ELb1ELb1ELb0ELb1ELb1EEEEEEEEEvNT_6ParamsE)
        /*00a4*/ 	.word	0x00000000


	//----- nvinfo : EIATTR_REGCOUNT
	.align		4
.L_38:
        /*00a8*/ 	.byte	0x04, 0x2f
        /*00aa*/ 	.short	(.L_40 - .L_39)
	.align		4
.L_39:
        /*00ac*/ 	.word	index@(_ZN7cutlass13device_kernelIN5flash11enable_sm90INS1_16FlashAttnFwdSm90INS1_25CollectiveMainloopFwdSm90ILi2EN4cute5tupleIJNS5_1CILi1EEES8_S8_EEENS6_IJNS7_ILi128EEENS7_ILi80EEENS7_ILi256EEEEEELi256ENS_6half_tEfNS_4arch4Sm90ELb0ELb0ELb0ELb1ELb0ELb0ELb0ELb1ELb1ELb1ELb0ELb0EEENS1_21CollectiveEpilogueFwdINS6_IJSA_SC_SB_EEES9_SE_SG_Li256ELb1ELb1ELb0ELb0EEENS1_36VarlenDynamicPersistentTileSchedulerILi128ELi80ELi256ELi128ELb0ELb1ELb1ELb0ELb1ELb1EEEEEEEEEvNT_6ParamsE)
        /*00b0*/ 	.word	0x00000004


	//----- nvinfo : EIATTR_FRAME_SIZE
	.align		4
.L_40:
        /*00b4*/ 	.byte	0x04, 0x11
        /*00b6*/ 	.short	(.L_42 - .L_41)
	.align		4
.L_41:
        /*00b8*/ 	.word	index@(_ZN7cutlass13device_kernelIN5flash11enable_sm90INS1_16FlashAttnFwdSm90INS1_25CollectiveMainloopFwdSm90ILi2EN4cute5tupleIJNS5_1CILi1EEES8_S8_EEENS6_IJNS7_ILi128EEENS7_ILi80EEENS7_ILi256EEEEEELi256ENS_6half_tEfNS_4arch4Sm90ELb0ELb0ELb0ELb1ELb0ELb0ELb0ELb1ELb1ELb1ELb0ELb0EEENS1_21CollectiveEpilogueFwdINS6_IJSA_SC_SB_EEES9_SE_SG_Li256ELb1ELb1ELb0ELb0EEENS1_36VarlenDynamicPersistentTileSchedulerILi128ELi80ELi256ELi128ELb0ELb1ELb1ELb0ELb1ELb1EEEEEEEEEvNT_6ParamsE)
        /*00bc*/ 	.word	0x00000000


	//----- nvinfo : EIATTR_REGCOUNT
	.align		4
.L_42:
        /*00c0*/ 	.byte	0x04, 0x2f
        /*00c2*/ 	.short	(.L_44 - .L_43)
	.align		4
.L_43:
        /*00c4*/ 	.word	index@(_ZN7cutlass13device_kernelIN5flash11enable_sm90INS1_16FlashAttnFwdSm90INS1_25CollectiveMainloopFwdSm90ILi2EN4cute5tupleIJNS5_1CILi2EEENS7_ILi1EEES9_EEENS6_IJNS7_ILi128EEENS7_ILi80EEENS7_ILi256EEEEEELi256ENS_6half_tEfNS_4arch4Sm90ELb0ELb0ELb0ELb0ELb0ELb0ELb0ELb1ELb1ELb1ELb0ELb0EEENS1_21CollectiveEpilogueFwdINS6_IJSB_SD_SC_EEESA_SF_SH_Li256ELb0ELb1ELb0ELb0EEENS1_29StaticPersistentTileSchedulerILb0EEEEEEEEEvNT_6ParamsE)
        /*00c8*/ 	.word	0x00000004


	//----- nvinfo : EIATTR_FRAME_SIZE
	.align		4
.L_44:
        /*00cc*/ 	.byte	0x04, 0x11
        /*00ce*/ 	.short	(.L_46 - .L_45)
	.align		4
.L_45:
        /*00d0*/ 	.word	index@(_ZN7cutlass13device_kernelIN5flash11enable_sm90INS1_16FlashAttnFwdSm90INS1_25CollectiveMainloopFwdSm90ILi2EN4cute5tupleIJNS5_1CILi2EEENS7_ILi1EEES9_EEENS6_IJNS7_ILi128EEENS7_ILi80EEENS7_ILi256EEEEEELi256ENS_6half_tEfNS_4arch4Sm90ELb0ELb0ELb0ELb0ELb0ELb0ELb0ELb1ELb1ELb1ELb0ELb0EEENS1_21CollectiveEpilogueFwdINS6_IJSB_SD_SC_EEESA_SF_SH_Li256ELb0ELb1ELb0ELb0EEENS1_29StaticPersistentTileSchedulerILb0EEEEEEEEEvNT_6ParamsE)
        /*00d4*/ 	.word	0x00000000


	//----- nvinfo : EIATTR_REGCOUNT
	.align		4
.L_46:
        /*00d8*/ 	.byte	0x04, 0x2f
        /*00da*/ 	.short	(.L_48 - .L_47)
	.align		4
.L_47:
        /*00dc*/ 	.word	index@(_ZN7cutlass13device_kernelIN5flash11enable_sm90INS1_16FlashAttnFwdSm90INS1_25CollectiveMainloopFwdSm90ILi2EN4cute5tupleIJNS5_1CILi1EEES8_S8_EEENS6_IJNS7_ILi128EEENS7_ILi80EEENS7_ILi256EEEEEELi256ENS_6half_tEfNS_4arch4Sm90ELb0ELb0ELb0ELb0ELb0ELb0ELb0ELb1ELb1ELb1ELb0ELb0EEENS1_21CollectiveEpilogueFwdINS6_IJSA_SC_SB_EEES9_SE_SG_Li256ELb0ELb1ELb0ELb0EEENS1_29StaticPersistentTileSchedulerILb0EEEEEEEEEvNT_6ParamsE)
        /*00e0*/ 	.word	0x00000004


	//----- nvinfo : EIATTR_FRAME_SIZE
	.align		4
.L_48:
        /*00e4*/ 	.byte	0x04, 0x11
        /*00e6*/ 	.short	(.L_50 - .L_49)
	.align		4
.L_49:
        /*00e8*/ 	.word	index@(_ZN7cutlass13device_kernelIN5flash11enable_sm90INS1_16FlashAttnFwdSm90INS1_25CollectiveMainloopFwdSm90ILi2EN4cute5tupleIJNS5_1CILi1EEES8_S8_EEENS6_IJNS7_ILi128EEENS7_ILi80EEENS7_ILi256EEEEEELi256ENS_6half_tEfNS_4arch4Sm90ELb0ELb0ELb0ELb0ELb0ELb0ELb0ELb1ELb1ELb1ELb0ELb0EEENS1_21CollectiveEpilogueFwdINS6_IJSA_SC_SB_EEES9_SE_SG_Li256ELb0ELb1ELb0ELb0EEENS1_29StaticPersistentTileSchedulerILb0EEEEEEEEEvNT_6ParamsE)
        /*00ec*/ 	.word	0x00000000


	//----- nvinfo : EIATTR_MIN_STACK_SIZE
	.align		4
.L_50:
        /*00f0*/ 	.byte	0x04, 0x12
        /*00f2*/ 	.short	(.L_52 - .L_51)
	.align		4
.L_51:
        /*00f4*/ 	.word	index@(_ZN7cutlass13device_kernelIN5flash11enable_sm90INS1_16FlashAttnFwdSm90INS1_25CollectiveMainloopFwdSm90ILi2EN4cute5tupleIJNS5_1CILi1EEES8_S8_EEENS6_IJNS7_ILi128EEENS7_ILi80EEENS7_ILi256EEEEEELi256ENS_6half_tEfNS_4arch4Sm90ELb0ELb0ELb0ELb0ELb0ELb0ELb0ELb1ELb1ELb1ELb0ELb0EEENS1_21CollectiveEpilogueFwdINS6_IJSA_SC_SB_EEES9_SE_SG_Li256ELb0ELb1ELb0ELb0EEENS1_29StaticPersistentTileSchedulerILb0EEEEEEEEEvNT_6ParamsE)
        /*00f8*/ 	.word	0x00000000


	//----- nvinfo : EIATTR_MIN_STACK_SIZE
	.align		4
.L_52:
        /*00fc*/ 	.byte	0x04, 0x12
        /*00fe*/ 	.short	(.L_54 - .L_53)
	.align		4
.L_53:
        /*0100*/ 	.word	index@(_ZN7cutlass13device_kernelIN5flash11enable_sm90INS1_16FlashAttnFwdSm90INS1_25CollectiveMainloopFwdSm90ILi2EN4cute5tupleIJNS5_1CILi2EEENS7_ILi1EEES9_EEENS6_IJNS7_ILi128EEENS7_ILi80EEENS7_ILi256EEEEEELi256ENS_6half_tEfNS_4arch4Sm90ELb0ELb0ELb0ELb0ELb0ELb0ELb0ELb1ELb1ELb1ELb0ELb0EEENS1_21CollectiveEpilogueFwdINS6_IJSB_SD_SC_EEESA_SF_SH_Li256ELb0ELb1ELb0ELb0EEENS1_29StaticPersistentTileSchedulerILb0EEEEEEEEEvNT_6ParamsE)
        /*0104*/ 	.word	0x00000000


	//----- nvinfo : EIATTR_MIN_STACK_SIZE
	.align		4
.L_54:
        /*0108*/ 	.byte	0x04, 0x12
        /*010a*/ 	.short	(.L_56 - .L_55)
	.align		4
.L_55:
        /*010c*/ 	.word	index@(_ZN7cutlass13device_kernelIN5flash11enable_sm90INS1_16FlashAttnFwdSm90INS1_25CollectiveMainloopFwdSm90ILi2EN4cute5tupleIJNS5_1CILi1EEES8_S8_EEENS6_IJNS7_ILi128EEENS7_ILi80EEENS7_ILi256EEEEEELi256ENS_6half_tEfNS_4arch4Sm90ELb0ELb0ELb0ELb1ELb0ELb0ELb0ELb1ELb1ELb1ELb0ELb0EEENS1_21CollectiveEpilogueFwdINS6_IJSA_SC_SB_EEES9_SE_SG_Li256ELb1ELb1ELb0ELb0EEENS1_36VarlenDynamicPersistentTileSchedulerILi128ELi80ELi256ELi128ELb0ELb1ELb1ELb0ELb1ELb1EEEEEEEEEvNT_6ParamsE)
        /*0110*/ 	.word	0x00000000


	//----- nvinfo : EIATTR_MIN_STACK_SIZE
	.align		4
.L_56:
        /*0114*/ 	.byte	0x04, 0x12
        /*0116*/ 	.short	(.L_58 - .L_57)
	.align		4
.L_57:
        /*0118*/ 	.word	index@(_ZN7cutlass13device_kernelIN5flash11enable_sm90INS1_16FlashAttnFwdSm90INS1_25CollectiveMainloopFwdSm90ILi2EN4cute5tupleIJNS5_1CILi1EEES8_S8_EEENS6_IJNS7_ILi128EEENS7_ILi80EEENS7_ILi256EEEEEELi256ENS_6half_tEfNS_4arch4Sm90ELb0ELb0ELb0ELb1ELb0ELb1ELb0ELb1ELb1ELb1ELb0ELb0EEENS1_21CollectiveEpilogueFwdINS6_IJSA_SC_SB_EEES9_SE_SG_Li256ELb1ELb1ELb0ELb0EEENS1_36VarlenDynamicPersistentTileSchedulerILi128ELi80ELi256ELi128ELb0ELb1ELb1ELb0ELb1ELb1EEEEEEEEEvNT_6ParamsE)
        /*011c*/ 	.word	0x00000000


	//----- nvinfo : EIATTR_MIN_STACK_SIZE
	.align		4
.L_58:
        /*0120*/ 	.byte	0x04, 0x12
        /*0122*/ 	.short	(.L_60 - .L_59)
	.align		4
.L_59:
        /*0124*/ 	.word	index@(_ZN7cutlass13device_kernelIN5flash11enable_sm90INS1_16FlashAttnFwdSm90INS1_25CollectiveMainloopFwdSm90ILi2EN4cute5tupleIJNS5_1CILi1EEES8_S8_EEENS6_IJNS7_ILi128EEENS7_ILi64EEENS7_ILi256EEEEEELi256ENS_6half_tEfNS_4arch4Sm90ELb0ELb1ELb0ELb0ELb0ELb0ELb0ELb1ELb1ELb1ELb0ELb0EEENS1_21CollectiveEpilogueFwdINS6_IJSA_SC_SB_EEES9_SE_SG_Li256ELb0ELb1ELb0ELb0EEENS1_30DynamicPersistentTileSchedulerILi256ELi128ELb0ELb1ELb1EEEEEEEEEvNT_6ParamsE)
        /*0128*/ 	.word	0x00000000


	//----- nvinfo : EIATTR_MIN_STACK_SIZE
	.align		4
.L_60:
        /*012c*/ 	.byte	0x04, 0x12
        /*012e*/ 	.short	(.L_62 - .L_61)
	.align		4
.L_61:
        /*0130*/ 	.word	index@(_ZN7cutlass13device_kernelIN5flash11enable_sm90INS1_16FlashAttnFwdSm90INS1_25CollectiveMainloopFwdSm90ILi2EN4cute5tupleIJNS5_1CILi1EEES8_S8_EEENS6_IJNS7_ILi128EEENS7_ILi64EEENS7_ILi256EEEEEELi256ENS_6half_tEfNS_4arch4Sm90ELb0ELb1ELb0ELb1ELb0ELb0ELb0ELb1ELb1ELb1ELb0ELb0EEENS1_21CollectiveEpilogueFwdINS6_IJSA_SC_SB_EEES9_SE_SG_Li256ELb1ELb1ELb0ELb0EEENS1_36VarlenDynamicPersistentTileSchedulerILi128ELi64ELi256ELi128ELb0ELb1ELb1ELb1ELb0ELb1EEEEEEEEEvNT_6ParamsE)
        /*0134*/ 	.word	0x00000000


	//----- nvinfo : EIATTR_MIN_STACK_SIZE
	.align		4
.L_62:
        /*0138*/ 	.byte	0x04, 0x12
        /*013a*/ 	.short	(.L_64 - .L_63)
	.align		4
.L_63:
        /*013c*/ 	.word	index@(_ZN7cutlass13device_kernelIN5flash11enable_sm90INS1_16FlashAttnFwdSm90INS1_25CollectiveMainloopFwdSm90ILi2EN4cute5tupleIJNS5_1CILi1EEES8_S8_EEENS6_IJNS7_ILi128EEENS7_ILi64EEENS7_ILi256EEEEEELi256ENS_6half_tEfNS_4arch4Sm90ELb0ELb1ELb0ELb1ELb0ELb1ELb0ELb1ELb1ELb1ELb0ELb0EEENS1_21CollectiveEpilogueFwdINS6_IJSA_SC_SB_EEES9_SE_SG_Li256ELb1ELb1ELb0ELb0EEENS1_36VarlenDynamicPersistentTileSchedulerILi128ELi64ELi256ELi128ELb0ELb1ELb1ELb1ELb0ELb1EEEEEEEEEvNT_6ParamsE)
        /*0140*/ 	.word	0x00000000


	//----- nvinfo : EIATTR_MIN_STACK_SIZE
	.align		4
.L_64:
        /*0144*/ 	.byte	0x04, 0x12
        /*0146*/ 	.short	(.L_66 - .L_65)
	.align		4
.L_65:
        /*0148*/ 	.word	index@(_ZN7cutlass13device_kernelIN5flash11enable_sm90INS1_16FlashAttnFwdSm90INS1_25CollectiveMainloopFwdSm90ILi2EN4cute5tupleIJNS5_1CILi1EEES8_S8_EEENS6_IJNS7_ILi128EEENS7_ILi80EEENS7_ILi256EEEEEELi256ENS_6half_tEfNS_4arch4Sm90ELb1ELb0ELb0ELb0ELb0ELb0ELb0ELb1ELb1ELb1ELb0ELb0EEENS1_21CollectiveEpilogueFwdINS6_IJSA_SC_SB_EEES9_SE_SG_Li256ELb0ELb1ELb0ELb0EEENS1_30DynamicPersistentTileSchedulerILi256ELi128ELb0ELb1ELb1EEEEEEEEEvNT_6ParamsE)
        /*014c*/ 	.word	0x00000000


	//----- nvinfo : EIATTR_MIN_STACK_SIZE
	.align		4
.L_66:
        /*0150*/ 	.byte	0x04, 0x12
        /*0152*/ 	.short	(.L_68 - .L_67)
	.align		4
.L_67:
        /*0154*/ 	.word	index@(_ZN7cutlass13device_kernelIN5flash11enable_sm90INS1_16FlashAttnFwdSm90INS1_25CollectiveMainloopFwdSm90ILi2EN4cute5tupleIJNS5_1CILi1EEES8_S8_EEENS6_IJNS7_ILi128EEENS7_ILi80EEENS7_ILi256EEEEEELi256ENS_6half_tEfNS_4arch4Sm90ELb1ELb0ELb0ELb1ELb0ELb0ELb0ELb1ELb1ELb1ELb0ELb0EEENS1_21CollectiveEpilogueFwdINS6_IJSA_SC_SB_EEES9_SE_SG_Li256ELb1ELb1ELb0ELb0EEENS1_36VarlenDynamicPersistentTileSchedulerILi128ELi80ELi256ELi128ELb0ELb1ELb1ELb1ELb1ELb1EEEEEEEEEvNT_6ParamsE)
        /*0158*/ 	.word	0x00000000


	//----- nvinfo : EIATTR_MIN_STACK_SIZE
	.align		4
.L_68:
        /*015c*/ 	.byte	0x04, 0x12
        /*015e*/ 	.short	(.L_70 - .L_69)
	.align		4
.L_69:
        /*0160*/ 	.word	index@(_ZN7cutlass13device_kernelIN5flash11enable_sm90INS1_16FlashAttnFwdSm90INS1_25CollectiveMainloopFwdSm90ILi2EN4cute5tupleIJNS5_1CILi1EEES8_S8_EEENS6_IJNS7_ILi128EEENS7_ILi80EEENS7_ILi256EEEEEELi256ENS_6half_tEfNS_4arch4Sm90ELb1ELb0ELb0ELb1ELb0ELb1ELb0ELb1ELb1ELb1ELb0ELb0EEENS1_21CollectiveEpilogueFwdINS6_IJSA_SC_SB_EEES9_SE_SG_Li256ELb1ELb1ELb0ELb0EEENS1_36VarlenDynamicPersistentTileSchedulerILi128ELi80ELi256ELi128ELb0ELb1ELb1ELb1ELb1ELb1EEEEEEEEEvNT_6ParamsE)
        /*0164*/ 	.word	0x00000000
.L_70:


//--------------------- .nv.compat                --------------------------
	.section	.nv.compat,"",@"SHT_CUDA_COMPAT_INFO"
	.align	4
        /*0000*/ 	.byte	0x02, 0x09, 0x01, 0x00, 0x02, 0x02, 0x01, 0x00, 0x02, 0x05, 0x05, 0x00, 0x03, 0x07, 0x01, 0x01
        /*0010*/ 	.byte	0x02, 0x03, 0x00, 0x00, 0x02, 0x06, 0x01, 0x00, 0x04, 0x0b, 0x08, 0x00, 0x00, 0x00, 0x00, 0x00
        /*0020*/ 	.byte	0x00, 0x00, 0x00, 0x00


//--------------------- .nv.info._ZN7cutlass13device_kernelIN5flash11enable_sm90INS1_16FlashAttnFwdSm90INS1_25CollectiveMainloopFwdSm90ILi2EN4cute5tupleIJNS5_1CILi1EEES8_S8_EEENS6_IJNS7_ILi128EEENS7_ILi80EEENS7_ILi256EEEEEELi256ENS_6half_tEfNS_4arch4Sm90ELb0ELb0ELb0ELb0ELb0ELb0ELb0ELb1ELb1ELb1ELb0ELb0EEENS1_21CollectiveEpilogueFwdINS6_IJSA_SC_SB_EEES9_SE_SG_Li256ELb0ELb1ELb0ELb0EEENS1_29StaticPersistentTileSchedulerILb0EEEEEEEEEvNT_6ParamsE --------------------------
	.section	.nv.info._ZN7cutlass13device_kernelIN5flash11enable_sm90INS1_16FlashAttnFwdSm90INS1_25CollectiveMainloopFwdSm90ILi2EN4cute5tupleIJNS5_1CILi1EEES8_S8_EEENS6_IJNS7_ILi128EEENS7_ILi80EEENS7_ILi256EEEEEELi256ENS_6half_tEfNS_4arch4Sm90ELb0ELb0ELb0ELb0ELb0ELb0ELb0ELb1ELb1ELb1ELb0ELb0EEENS1_21CollectiveEpilogueFwdINS6_IJSA_SC_SB_EEES9_SE_SG_Li256ELb0ELb1ELb0ELb0EEENS1_29StaticPersistentTileSchedulerILb0EEEEEEEEEvNT_6ParamsE,"",@"SHT_CUDA_INFO"
	.sectionflags	@""
	.align	4


	//----- nvinfo : EIATTR_CUDA_API_VERSION
	.align		4
        /*0000*/ 	.byte	0x04, 0x37
        /*0002*/ 	.short	(.L_72 - .L_71)
.L_71:
        /*0004*/ 	.word	0x00000082


	//----- nvinfo : EIATTR_KPARAM_INFO
	.align		4
.L_72:
        /*0008*/ 	.byte	0x04, 0x17
        /*000a*/ 	.short	(.L_74 - .L_73)
.L_73:
        /*000c*/ 	.word	0x00000000
        /*0010*/ 	.short	0x0000
        /*0012*/ 	.short	0x0000
        /*0014*/ 	.byte	0x00, 0xf0, 0x01, 0x28


	//----- nvinfo : EIATTR_SPARSE_MMA_MASK
	.align		4
.L_74:
        /*0018*/ 	.byte	0x03, 0x50
        /*001a*/ 	.short	0x0000


	//----- nvinfo : EIATTR_MAXREG_COUNT
	.align		4
        /*001c*/ 	.byte	0x03, 0x1b
        /*001e*/ 	.short	0x00a8


	//----- nvinfo : EIATTR_MERCURY_ISA_VERSION
	.align		4
        /*0020*/ 	.byte	0x03, 0x5f
        /*0022*/ 	.short	0x0101


	//----- nvinfo : EIATTR_VRC_CTA_INIT_COUNT
	.align		4
        /*0024*/ 	.byte	0x02, 0x4a
	.zero		1
	.zero		1


	//----- nvinfo : EIATTR_EXIT_INSTR_OFFSETS
	.align		4
        /*0028*/ 	.byte	0x04, 0x1c
        /*002a*/ 	.short	(.L_76 - .L_75)


	//   ....[0]....
.L_75:
        /*002c*/ 	.word	0x00000010


	//----- nvinfo : EIATTR_MAX_THREADS
	.align		4
.L_76:
        /*0030*/ 	.byte	0x04, 0x05
        /*0032*/ 	.short	(.L_78 - .L_77)
.L_77:
        /*0034*/ 	.word	0x00000180
        /*0038*/ 	.word	0x00000001
        /*003c*/ 	.word	0x00000001


	//----- nvinfo : EIATTR_CBANK_PARAM_SIZE
	.align		4
.L_78:
        /*0040*/ 	.byte	0x03, 0x19
        /*0042*/ 	.short	0x0a00


	//----- nvinfo : EIATTR_PARAM_CBANK
	.align		4
        /*0044*/ 	.byte	0x04, 0x0a
        /*0046*/ 	.short	(.L_80 - .L_79)
	.align		4
.L_79:
        /*0048*/ 	.word	index@(.nv.constant0._ZN7cutlass13device_kernelIN5flash11enable_sm90INS1_16FlashAttnFwdSm90INS1_25CollectiveMainloopFwdSm90ILi2EN4cute5tupleIJNS5_1CILi1EEES8_S8_EEENS6_IJNS7_ILi128EEENS7_ILi80EEENS7_ILi256EEEEEELi256ENS_6half_tEfNS_4arch4Sm90ELb0ELb0ELb0ELb0ELb0ELb0ELb0ELb1ELb1ELb1ELb0ELb0EEENS1_21CollectiveEpilogueFwdINS6_IJSA_SC_SB_EEES9_SE_SG_Li256ELb0ELb1ELb0ELb0EEENS1_29StaticPersistentTileSchedulerILb0EEEEEEEEEvNT_6ParamsE)
        /*004c*/ 	.short	0x0380
        /*004e*/ 	.short	0x0a00


	//----- nvinfo : EIATTR_SW_WAR
	.align		4
.L_80:
        /*0050*/ 	.byte	0x04, 0x36
        /*0052*/ 	.short	(.L_82 - .L_81)
.L_81:
        /*0054*/ 	.word	0x00000008
.L_82:


//--------------------- .nv.info._ZN7cutlass13device_kernelIN5flash11enable_sm90INS1_16FlashAttnFwdSm90INS1_25CollectiveMainloopFwdSm90ILi2EN4cute5tupleIJNS5_1CILi2EEENS7_ILi1EEES9_EEENS6_IJNS7_ILi128EEENS7_ILi80EEENS7_ILi256EEEEEELi256ENS_6half_tEfNS_4arch4Sm90ELb0ELb0ELb0ELb0ELb0ELb0ELb0ELb1ELb1ELb1ELb0ELb0EEENS1_21CollectiveEpilogueFwdINS6_IJSB_SD_SC_EEESA_SF_SH_Li256ELb0ELb1ELb0ELb0EEENS1_29StaticPersistentTileSchedulerILb0EEEEEEEEEvNT_6ParamsE --------------------------
	.section	.nv.info._ZN7cutlass13device_kernelIN5flash11enable_sm90INS1_16FlashAttnFwdSm90INS1_25CollectiveMainloopFwdSm90ILi2EN4cute5tupleIJNS5_1CILi2EEENS7_ILi1EEES9_EEENS6_IJNS7_ILi128EEENS7_ILi80EEENS7_ILi256EEEEEELi256ENS_6half_tEfNS_4arch4Sm90ELb0ELb0ELb0ELb0ELb0ELb0ELb0ELb1ELb1ELb1ELb0ELb0EEENS1_21CollectiveEpilogueFwdINS6_IJSB_SD_SC_EEESA_SF_SH_Li256ELb0ELb1ELb0ELb0EEENS1_29StaticPersistentTileSchedulerILb0EEEEEEEEEvNT_6ParamsE,"",@"SHT_CUDA_INFO"
	.sectionflags	@""
	.align	4


	//----- nvinfo : EIATTR_CUDA_API_VERSION
	.align		4
        /*0000*/ 	.byte	0x04, 0x37
        /*0002*/ 	.short	(.L_84 - .L_83)
.L_83:
        /*0004*/ 	.word	0x00000082


	//----- nvinfo : EIATTR_KPARAM_INFO
	.align		4
.L_84:
        /*0008*/ 	.byte	0x04, 0x17
        /*000a*/ 	.short	(.L_86 - .L_85)
.L_85:
        /*000c*/ 	.word	0x00000000
        /*0010*/ 	.short	0x0000
        /*0012*/ 	.short	0x0000
        /*0014*/ 	.byte	0x00, 0xf0, 0x01, 0x28


	//----- nvinfo : EIATTR_SPARSE_MMA_MASK
	.align		4
.L_86:
        /*0018*/ 	.byte	0x03, 0x50
        /*001a*/ 	.short	0x0000


	//----- nvinfo : EIATTR_MAXREG_COUNT
	.align		4
        /*001c*/ 	.byte	0x03, 0x1b
        /*001e*/ 	.short	0x00a8


	//----- nvinfo : EIATTR_MERCURY_ISA_VERSION
	.align		4
        /*0020*/ 	.byte	0x03, 0x5f
        /*0022*/ 	.short	0x0101


	//----- nvinfo : EIATTR_VRC_CTA_INIT_COUNT
	.align		4
        /*0024*/ 	.byte	0x02, 0x4a
	.zero		1
	.zero		1


	//----- nvinfo : EIATTR_EXIT_INSTR_OFFSETS
	.align		4
        /*0028*/ 	.byte	0x04, 0x1c
        /*002a*/ 	.short	(.L_88 - .L_87)


	//   ....[0]....
.L_87:
        /*002c*/ 	.word	0x00000010


	//----- nvinfo : EIATTR_MAX_THREADS
	.align		4
.L_88:
        /*0030*/ 	.byte	0x04, 0x05
        /*0032*/ 	.short	(.L_90 - .L_89)
.L_89:
        /*0034*/ 	.word	0x00000180
        /*0038*/ 	.word	0x00000001
        /*003c*/ 	.word	0x00000001


	//----- nvinfo : EIATTR_CBANK_PARAM_SIZE
	.align		4
.L_90:
        /*0040*/ 	.byte	0x03, 0x19
        /*0042*/ 	.short	0x0a00


	//----- nvinfo : EIATTR_PARAM_CBANK
	.align		4
        /*0044*/ 	.byte	0x04, 0x0a
        /*0046*/ 	.short	(.L_92 - .L_91)
	.align		4
.L_91:
        /*0048*/ 	.word	index@(.nv.constant0._ZN7cutlass13device_kernelIN5flash11enable_sm90INS1_16FlashAttnFwdSm90INS1_25CollectiveMainloopFwdSm90ILi2EN4cute5tupleIJNS5_1CILi2EEENS7_ILi1EEES9_EEENS6_IJNS7_ILi128EEENS7_ILi80EEENS7_ILi256EEEEEELi256ENS_6half_tEfNS_4arch4Sm90ELb0ELb0ELb0ELb0ELb0ELb0ELb0ELb1ELb1ELb1ELb0ELb0EEENS1_21CollectiveEpilogueFwdINS6_IJSB_SD_SC_EEESA_SF_SH_Li256ELb0ELb1ELb0ELb0EEENS1_29StaticPersistentTileSchedulerILb0EEEEEEEEEvNT_6ParamsE)
        /*004c*/ 	.short	0x0380
        /*004e*/ 	.short	0x0a00


	//----- nvinfo : EIATTR_SW_WAR
	.align		4
.L_92:
        /*0050*/ 	.byte	0x04, 0x36
        /*0052*/ 	.short	(.L_94 - .L_93)
.L_93:
        /*0054*/ 	.word	0x00000008
.L_94:


//--------------------- .nv.info._ZN7cutlass13device_kernelIN5flash11enable_sm90INS1_16FlashAttnFwdSm90INS1_25CollectiveMainloopFwdSm90ILi2EN4cute5tupleIJNS5_1CILi1EEES8_S8_EEENS6_IJNS7_ILi128EEENS7_ILi80EEENS7_ILi256EEEEEELi256ENS_6half_tEfNS_4arch4Sm90ELb0ELb0ELb0ELb1ELb0ELb0ELb0ELb1ELb1ELb1ELb0ELb0EEENS1_21CollectiveEpilogueFwdINS6_IJSA_SC_SB_EEES9_SE_SG_Li256ELb1ELb1ELb0ELb0EEENS1_36VarlenDynamicPersistentTileSchedulerILi128ELi80ELi256ELi128ELb0ELb1ELb1ELb0ELb1ELb1EEEEEEEEEvNT_6ParamsE --------------------------
	.section	.nv.info._ZN7cutlass13device_kernelIN5flash11enable_sm90INS1_16FlashAttnFwdSm90INS1_25CollectiveMainloopFwdSm90ILi2EN4cute5tupleIJNS5_1CILi1EEES8_S8_EEENS6_IJNS7_ILi128EEENS7_ILi80EEENS7_ILi256EEEEEELi256ENS_6half_tEfNS_4arch4Sm90ELb0ELb0ELb0ELb1ELb0ELb0ELb0ELb1ELb1ELb1ELb0ELb0EEENS1_21CollectiveEpilogueFwdINS6_IJSA_SC_SB_EEES9_SE_SG_Li256ELb1ELb1ELb0ELb0EEENS1_36VarlenDynamicPersistentTileSchedulerILi128ELi80ELi256ELi128ELb0ELb1ELb1ELb0ELb1ELb1EEEEEEEEEvNT_6ParamsE,"",@"SHT_CUDA_INFO"
	.sectionflags	@""
	.align	4


	//----- nvinfo : EIATTR_CUDA_API_VERSION
	.align		4
        /*0000*/ 	.byte	0x04, 0x37
        /*0002*/ 	.short	(.L_96 - .L_95)
.L_95:
        /*0004*/ 	.word	0x00000082


	//----- nvinfo : EIATTR_KPARAM_INFO
	.align		4
.L_96:
        /*0008*/ 	.byte	0x04, 0x17
        /*000a*/ 	.short	(.L_98 - .L_97)
.L_97:
        /*000c*/ 	.word	0x00000000
        /*0010*/ 	.short	0x0000
        /*0012*/ 	.short	0x0000
        /*0014*/ 	.byte	0x00, 0xf0, 0x01, 0x2a


	//----- nvinfo : EIATTR_SPARSE_MMA_MASK
	.align		4
.L_98:
        /*0018*/ 	.byte	0x03, 0x50
        /*001a*/ 	.short	0x0000


	//----- nvinfo : EIATTR_MAXREG_COUNT
	.align		4
        /*001c*/ 	.byte	0x03, 0x1b
        /*001e*/ 	.short	0x00a8


	//----- nvinfo : EIATTR_MERCURY_ISA_VERSION
	.align		4
        /*0020*/ 	.byte	0x03, 0x5f
        /*0022*/ 	.short	0x0101


	//----- nvinfo : EIATTR_VRC_CTA_INIT_COUNT
	.align		4
        /*0024*/ 	.byte	0x02, 0x4a
	.zero		1
	.zero		1


	//----- nvinfo : EIATTR_EXIT_INSTR_OFFSETS
	.align		4
        /*0028*/ 	.byte	0x04, 0x1c
        /*002a*/ 	.short	(.L_100 - .L_99)


	//   ....[0]....
.L_99:
        /*002c*/ 	.word	0x00000010


	//----- nvinfo : EIATTR_MAX_THREADS
	.align		4
.L_100:
        /*0030*/ 	.byte	0x04, 0x05
        /*0032*/ 	.short	(.L_102 - .L_101)
.L_101:
        /*0034*/ 	.word	0x00000180
        /*0038*/ 	.word	0x00000001
        /*003c*/ 	.word	0x00000001


	//----- nvinfo : EIATTR_CBANK_PARAM_SIZE
	.align		4
.L_102:
        /*0040*/ 	.byte	0x03, 0x19
        /*0042*/ 	.short	0x0a80


	//----- nvinfo : EIATTR_PARAM_CBANK
	.align		4
        /*0044*/ 	.byte	0x04, 0x0a
        /*0046*/ 	.short	(.L_104 - .L_103)
	.align		4
.L_103:
        /*0048*/ 	.word	index@(.nv.constant0._ZN7cutlass13device_kernelIN5flash11enable_sm90INS1_16FlashAttnFwdSm90INS1_25CollectiveMainloopFwdSm90ILi2EN4cute5tupleIJNS5_1CILi1EEES8_S8_EEENS6_IJNS7_ILi128EEENS7_ILi80EEENS7_ILi256EEEEEELi256ENS_6half_tEfNS_4arch4Sm90ELb0ELb0ELb0ELb1ELb0ELb0ELb0ELb1ELb1ELb1ELb0ELb0EEENS1_21CollectiveEpilogueFwdINS6_IJSA_SC_SB_EEES9_SE_SG_Li256ELb1ELb1ELb0ELb0EEENS1_36VarlenDynamicPersistentTileSchedulerILi128ELi80ELi256ELi128ELb0ELb1ELb1ELb0ELb1ELb1EEEEEEEEEvNT_6ParamsE)
        /*004c*/ 	.short	0x0380
        /*004e*/ 	.short	0x0a80


	//----- nvinfo : EIATTR_SW_WAR
	.align		4
.L_104:
        /*0050*/ 	.byte	0x04, 0x36
        /*0052*/ 	.short	(.L_106 - .L_105)
.L_105:
        /*0054*/ 	.word	0x00000008
.L_106:


//--------------------- .nv.info._ZN7cutlass13device_kernelIN5flash11enable_sm90INS1_16FlashAttnFwdSm90INS1_25CollectiveMainloopFwdSm90ILi2EN4cute5tupleIJNS5_1CILi1EEES8_S8_EEENS6_IJNS7_ILi128EEENS7_ILi80EEENS7_ILi256EEEEEELi256ENS_6half_tEfNS_4arch4Sm90ELb0ELb0ELb0ELb1ELb0ELb1ELb0ELb1ELb1ELb1ELb0ELb0EEENS1_21CollectiveEpilogueFwdINS6_IJSA_SC_SB_EEES9_SE_SG_Li256ELb1ELb1ELb0ELb0EEENS1_36VarlenDynamicPersistentTileSchedulerILi128ELi80ELi256ELi128ELb0ELb1ELb1ELb0ELb1ELb1EEEEEEEEEvNT_6ParamsE --------------------------
	.section	.nv.info._ZN7cutlass13device_kernelIN5flash11enable_sm90INS1_16FlashAttnFwdSm90INS1_25CollectiveMainloopFwdSm90ILi2EN4cute5tupleIJNS5_1CILi1EEES8_S8_EEENS6_IJNS7_ILi128EEENS7_ILi80EEENS7_ILi256EEEEEELi256ENS_6half_tEfNS_4arch4Sm90ELb0ELb0ELb0ELb1ELb0ELb1ELb0ELb1ELb1ELb1ELb0ELb0EEENS1_21CollectiveEpilogueFwdINS6_IJSA_SC_SB_EEES9_SE_SG_Li256ELb1ELb1ELb0ELb0EEENS1_36VarlenDynamicPersistentTileSchedulerILi128ELi80ELi256ELi128ELb0ELb1ELb1ELb0ELb1ELb1EEEEEEEEEvNT_6ParamsE,"",@"SHT_CUDA_INFO"
	.sectionflags	@""
	.align	4


	//----- nvinfo : EIATTR_CUDA_API_VERSION
	.align		4
        /*0000*/ 	.byte	0x04, 0x37
        /*0002*/ 	.short	(.L_108 - .L_107)
.L_107:
        /*0004*/ 	.word	0x00000082


	//----- nvinfo : EIATTR_KPARAM_INFO
	.align		4
.L_108:
        /*0008*/ 	.byte	0x04, 0x17
        /*000a*/ 	.short	(.L_110 - .L_109)
.L_109:
        /*000c*/ 	.word	0x00000000
        /*0010*/ 	.short	0x0000
        /*0012*/ 	.short	0x0000
        /*0014*/ 	.byte	0x00, 0xf0, 0x01, 0x2a


	//----- nvinfo : EIATTR_SPARSE_MMA_MASK
	.align		4
.L_110:
        /*0018*/ 	.byte	0x03, 0x50
        /*001a*/ 	.short	0x0000


	//----- nvinfo : EIATTR_MAXREG_COUNT
	.align		4
        /*001c*/ 	.byte	0x03, 0x1b
        /*001e*/ 	.short	0x00a8


	//----- nvinfo : EIATTR_MERCURY_ISA_VERSION
	.align		4
        /*0020*/ 	.byte	0x03, 0x5f
        /*0022*/ 	.short	0x0101


	//----- nvinfo : EIATTR_VRC_CTA_INIT_COUNT
	.align		4
        /*0024*/ 	.byte	0x02, 0x4a
	.zero		1
	.zero		1


	//----- nvinfo : EIATTR_EXIT_INSTR_OFFSETS
	.align		4
        /*0028*/ 	.byte	0x04, 0x1c
        /*002a*/ 	.short	(.L_112 - .L_111)


	//   ....[0]....
.L_111:
        /*002c*/ 	.word	0x00000010


	//----- nvinfo : EIATTR_MAX_THREADS
	.align		4
.L_112:
        /*0030*/ 	.byte	0x04, 0x05
        /*0032*/ 	.short	(.L_114 - .L_113)
.L_113:
        /*0034*/ 	.word	0x00000180
        /*0038*/ 	.word	0x00000001
        /*003c*/ 	.word	0x00000001


	//----- nvinfo : EIATTR_CBANK_PARAM_SIZE
	.align		4
.L_114:
        /*0040*/ 	.byte	0x03, 0x19
        /*0042*/ 	.short	0x0a80


	//----- nvinfo : EIATTR_PARAM_CBANK
	.align		4
        /*0044*/ 	.byte	0x04, 0x0a
        /*0046*/ 	.short	(.L_116 - .L_115)
	.align		4
.L_115:
        /*0048*/ 	.word	index@(.nv.constant0._ZN7cutlass13device_kernelIN5flash11enable_sm90INS1_16FlashAttnFwdSm90INS1_25CollectiveMainloopFwdSm90ILi2EN4cute5tupleIJNS5_1CILi1EEES8_S8_EEENS6_IJNS7_ILi128EEENS7_ILi80EEENS7_ILi256EEEEEELi256ENS_6half_tEfNS_4arch4Sm90ELb0ELb0ELb0ELb1ELb0ELb1ELb0ELb1ELb1ELb1ELb0ELb0EEENS1_21CollectiveEpilogueFwdINS6_IJSA_SC_SB_EEES9_SE_SG_Li256ELb1ELb1ELb0ELb0EEENS1_36VarlenDynamicPersistentTileSchedulerILi128ELi80ELi256ELi128ELb0ELb1ELb1ELb0ELb1ELb1EEEEEEEEEvNT_6ParamsE)
        /*004c*/ 	.short	0x0380
        /*004e*/ 	.short	0x0a80


	//----- nvinfo : EIATTR_SW_WAR
	.align		4
.L_116:
        /*0050*/ 	.byte	0x04, 0x36
        /*0052*/ 	.short	(.L_118 - .L_117)
.L_117:
        /*0054*/ 	.word	0x00000008
.L_118:


//--------------------- .nv.info._ZN7cutlass13device_kernelIN5flash11enable_sm90INS1_16FlashAttnFwdSm90INS1_25CollectiveMainloopFwdSm90ILi2EN4cute5tupleIJNS5_1CILi1EEES8_S8_EEENS6_IJNS7_ILi128EEENS7_ILi64EEENS7_ILi256EEEEEELi256ENS_6half_tEfNS_4arch4Sm90ELb0ELb1ELb0ELb0ELb0ELb0ELb0ELb1ELb1ELb1ELb0ELb0EEENS1_21CollectiveEpilogueFwdINS6_IJSA_SC_SB_EEES9_SE_SG_Li256ELb0ELb1ELb0ELb0EEENS1_30DynamicPersistentTileSchedulerILi256ELi128ELb0ELb1ELb1EEEEEEEEEvNT_6ParamsE --------------------------
	.section	.nv.info._ZN7cutlass13device_kernelIN5flash11enable_sm90INS1_16FlashAttnFwdSm90INS1_25CollectiveMainloopFwdSm90ILi2EN4cute5tupleIJNS5_1CILi1EEES8_S8_EEENS6_IJNS7_ILi128EEENS7_ILi64EEENS7_ILi256EEEEEELi256ENS_6half_tEfNS_4arch4Sm90ELb0ELb1ELb0ELb0ELb0ELb0ELb0ELb1ELb1ELb1ELb0ELb0EEENS1_21CollectiveEpilogueFwdINS6_IJSA_SC_SB_EEES9_SE_SG_Li256ELb0ELb1ELb0ELb0EEENS1_30DynamicPersistentTileSchedulerILi256ELi128ELb0ELb1ELb1EEEEEEEEEvNT_6ParamsE,"",@"SHT_CUDA_INFO"
	.sectionflags	@""
	.align	4


	//----- nvinfo : EIATTR_CUDA_API_VERSION
	.align		4
        /*0000*/ 	.byte	0x04, 0x37
        /*0002*/ 	.short	(.L_120 - .L_119)
.L_119:
        /*0004*/ 	.word	0x00000082


	//----- nvinfo : EIATTR_KPARAM_INFO
	.align		4
.L_120:
        /*0008*/ 	.byte	0x04, 0x17
        /*000a*/ 	.short	(.L_122 - .L_121)
.L_121:
        /*000c*/ 	.word	0x00000000
        /*0010*/ 	.short	0x0000
        /*0012*/ 	.short	0x0000
        /*0014*/ 	.byte	0x00, 0xf0, 0x01, 0x2a


	//----- nvinfo : EIATTR_SPARSE_MMA_MASK
	.align		4
.L_122:
        /*0018*/ 	.byte	0x03, 0x50
        /*001a*/ 	.short	0x0000


	//----- nvinfo : EIATTR_MAXREG_COUNT
	.align		4
        /*001c*/ 	.byte	0x03, 0x1b
        /*001e*/ 	.short	0x00a8


	//----- nvinfo : EIATTR_MERCURY_ISA_VERSION
	.align		4
        /*0020*/ 	.byte	0x03, 0x5f
        /*0022*/ 	.short	0x0101


	//----- nvinfo : EIATTR_VRC_CTA_INIT_COUNT
	.align		4
        /*0024*/ 	.byte	0x02, 0x4a
	.zero		1
	.zero		1


	//----- nvinfo : EIATTR_EXIT_INSTR_OFFSETS
	.align		4
        /*0028*/ 	.byte	0x04, 0x1c
        /*002a*/ 	.short	(.L_124 - .L_123)


	//   ....[0]....
.L_123:
        /*002c*/ 	.word	0x00000010


	//----- nvinfo : EIATTR_MAX_THREADS
	.align		4
.L_124:
        /*0030*/ 	.byte	0x04, 0x05
        /*0032*/ 	.short	(.L_126 - .L_125)
.L_125:
        /*0034*/ 	.word	0x00000180
        /*0038*/ 	.word	0x00000001
        /*003c*/ 	.word	0x00000001


	//----- nvinfo : EIATTR_CBANK_PARAM_SIZE
	.align		4
.L_126:
        /*0040*/ 	.byte	0x03, 0x19
        /*0042*/ 	.short	0x0a80


	//----- nvinfo : EIATTR_PARAM_CBANK
	.align		4
        /*0044*/ 	.byte	0x04, 0x0a
        /*0046*/ 	.short	(.L_128 - .L_127)
	.align		4
.L_127:
        /*0048*/ 	.word	index@(.nv.constant0._ZN7cutlass13device_kernelIN5flash11enable_sm90INS1_16FlashAttnFwdSm90INS1_25CollectiveMainloopFwdSm90ILi2EN4cute5tupleIJNS5_1CILi1EEES8_S8_EEENS6_IJNS7_ILi128EEENS7_ILi64EEENS7_ILi256EEEEEELi256ENS_6half_tEfNS_4arch4Sm90ELb0ELb1ELb0ELb0ELb0ELb0ELb0ELb1ELb1ELb1ELb0ELb0EEENS1_21CollectiveEpilogueFwdINS6_IJSA_SC_SB_EEES9_SE_SG_Li256ELb0ELb1ELb0ELb0EEENS1_30DynamicPersistentTileSchedulerILi256ELi128ELb0ELb1ELb1EEEEEEEEEvNT_6ParamsE)
        /*004c*/ 	.short	0x0380
        /*004e*/ 	.short	0x0a80


	//----- nvinfo : EIATTR_SW_WAR
	.align		4
.L_128:
        /*0050*/ 	.byte	0x04, 0x36
        /*0052*/ 	.short	(.L_130 - .L_129)
.L_129:
        /*0054*/ 	.word	0x00000008
.L_130:


//--------------------- .nv.info._ZN7cutlass13device_kernelIN5flash11enable_sm90INS1_16FlashAttnFwdSm90INS1_25CollectiveMainloopFwdSm90ILi2EN4cute5tupleIJNS5_1CILi1EEES8_S8_EEENS6_IJNS7_ILi128EEENS7_ILi64EEENS7_ILi256EEEEEELi256ENS_6half_tEfNS_4arch4Sm90ELb0ELb1ELb0ELb1ELb0ELb0ELb0ELb1ELb1ELb1ELb0ELb0EEENS1_21CollectiveEpilogueFwdINS6_IJSA_SC_SB_EEES9_SE_SG_Li256ELb1ELb1ELb0ELb0EEENS1_36VarlenDynamicPersistentTileSchedulerILi128ELi64ELi256ELi128ELb0ELb1ELb1ELb1ELb0ELb1EEEEEEEEEvNT_6ParamsE --------------------------
	.section	.nv.info._ZN7cutlass13device_kernelIN5flash11enable_sm90INS1_16FlashAttnFwdSm90INS1_25CollectiveMainloopFwdSm90ILi2EN4cute5tupleIJNS5_1CILi1EEES8_S8_EEENS6_IJNS7_ILi128EEENS7_ILi64EEENS7_ILi256EEEEEELi256ENS_6half_tEfNS_4arch4Sm90ELb0ELb1ELb0ELb1ELb0ELb0ELb0ELb1ELb1ELb1ELb0ELb0EEENS1_21CollectiveEpilogueFwdINS6_IJSA_SC_SB_EEES9_SE_SG_Li256ELb1ELb1ELb0ELb0EEENS1_36VarlenDynamicPersistentTileSchedulerILi128ELi64ELi256ELi128ELb0ELb1ELb1ELb1ELb0ELb1EEEEEEEEEvNT_6ParamsE,"",@"SHT_CUDA_INFO"
	.sectionflags	@""
	.align	4


	//----- nvinfo : EIATTR_CUDA_API_VERSION
	.align		4
        /*0000*/ 	.byte	0x04, 0x37
        /*0002*/ 	.short	(.L_132 - .L_131)
.L_131:
        /*0004*/ 	.word	0x00000082


	//----- nvinfo : EIATTR_KPARAM_INFO
	.align		4
.L_132:
        /*0008*/ 	.byte	0x04, 0x17
        /*000a*/ 	.short	(.L_134 - .L_133)
.L_133:
        /*000c*/ 	.word	0x00000000
        /*0010*/ 	.short	0x0000
        /*0012*/ 	.short	0x0000
        /*0014*/ 	.byte	0x00, 0xf0, 0x01, 0x2a


	//----- nvinfo : EIATTR_SPARSE_MMA_MASK
	.align		4
.L_134:
        /*0018*/ 	.byte	0x03, 0x50
        /*001a*/ 	.short	0x0000


	//----- nvinfo : EIATTR_MAXREG_COUNT
	.align		4
        /*001c*/ 	.byte	0x03, 0x1b
        /*001e*/ 	.short	0x00a8


	//----- nvinfo : EIATTR_MERCURY_ISA_VERSION
	.align		4
        /*0020*/ 	.byte	0x03, 0x5f
        /*0022*/ 	.short	0x0101


	//----- nvinfo : EIATTR_VRC_CTA_INIT_COUNT
	.align		4
        /*0024*/ 	.byte	0x02, 0x4a
	.zero		1
	.zero		1


	//----- nvinfo : EIATTR_EXIT_INSTR_OFFSETS
	.align		4
        /*0028*/ 	.byte	0x04, 0x1c
        /*002a*/ 	.short	(.L_136 - .L_135)


	//   ....[0]....
.L_135:
        /*002c*/ 	.word	0x00000010


	//----- nvinfo : EIATTR_MAX_THREADS
	.align		4
.L_136:
        /*0030*/ 	.byte	0x04, 0x05
        /*0032*/ 	.short	(.L_138 - .L_137)
.L_137:
        /*0034*/ 	.word	0x00000180
        /*0038*/ 	.word	0x00000001
        /*003c*/ 	.word	0x00000001


	//----- nvinfo : EIATTR_CBANK_PARAM_SIZE
	.align		4
.L_138:
        /*0040*/ 	.byte	0x03, 0x19
        /*0042*/ 	.short	0x0a80


	//----- nvinfo : EIATTR_PARAM_CBANK
	.align		4
        /*0044*/ 	.byte	0x04, 0x0a
        /*0046*/ 	.short	(.L_140 - .L_139)
	.align		4
.L_139:
        /*0048*/ 	.word	index@(.nv.constant0._ZN7cutlass13device_kernelIN5flash11enable_sm90INS1_16FlashAttnFwdSm90INS1_25CollectiveMainloopFwdSm90ILi2EN4cute5tupleIJNS5_1CILi1EEES8_S8_EEENS6_IJNS7_ILi128EEENS7_ILi64EEENS7_ILi256EEEEEELi256ENS_6half_tEfNS_4arch4Sm90ELb0ELb1ELb0ELb1ELb0ELb0ELb0ELb1ELb1ELb1ELb0ELb0EEENS1_21CollectiveEpilogueFwdINS6_IJSA_SC_SB_EEES9_SE_SG_Li256ELb1ELb1ELb0ELb0EEENS1_36VarlenDynamicPersistentTileSchedulerILi128ELi64ELi256ELi128ELb0ELb1ELb1ELb1ELb0ELb1EEEEEEEEEvNT_6ParamsE)
        /*004c*/ 	.short	0x0380
        /*004e*/ 	.short	0x0a80


	//----- nvinfo : EIATTR_SW_WAR
	.align		4
.L_140:
        /*0050*/ 	.byte	0x04, 0x36
        /*0052*/ 	.short	(.L_142 - .L_141)
.L_141:
        /*0054*/ 	.word	0x00000008
.L_142:


//--------------------- .nv.info._ZN7cutlass13device_kernelIN5flash11enable_sm90INS1_16FlashAttnFwdSm90INS1_25CollectiveMainloopFwdSm90ILi2EN4cute5tupleIJNS5_1CILi1EEES8_S8_EEENS6_IJNS7_ILi128EEENS7_ILi64EEENS7_ILi256EEEEEELi256ENS_6half_tEfNS_4arch4Sm90ELb0ELb1ELb0ELb1ELb0ELb1ELb0ELb1ELb1ELb1ELb0ELb0EEENS1_21CollectiveEpilogueFwdINS6_IJSA_SC_SB_EEES9_SE_SG_Li256ELb1ELb1ELb0ELb0EEENS1_36VarlenDynamicPersistentTileSchedulerILi128ELi64ELi256ELi128ELb0ELb1ELb1ELb1ELb0ELb1EEEEEEEEEvNT_6ParamsE --------------------------
	.section	.nv.info._ZN7cutlass13device_kernelIN5flash11enable_sm90INS1_16FlashAttnFwdSm90INS1_25CollectiveMainloopFwdSm90ILi2EN4cute5tupleIJNS5_1CILi1EEES8_S8_EEENS6_IJNS7_ILi128EEENS7_ILi64EEENS7_ILi256EEEEEELi256ENS_6half_tEfNS_4arch4Sm90ELb0ELb1ELb0ELb1ELb0ELb1ELb0ELb1ELb1ELb1ELb0ELb0EEENS1_21CollectiveEpilogueFwdINS6_IJSA_SC_SB_EEES9_SE_SG_Li256ELb1ELb1ELb0ELb0EEENS1_36VarlenDynamicPersistentTileSchedulerILi128ELi64ELi256ELi128ELb0ELb1ELb1ELb1ELb0ELb1EEEEEEEEEvNT_6ParamsE,"",@"SHT_CUDA_INFO"
	.sectionflags	@""
	.align	4


	//----- nvinfo : EIATTR_CUDA_API_VERSION
	.align		4
        /*0000*/ 	.byte	0x04, 0x37
        /*0002*/ 	.short	(.L_144 - .L_143)
.L_143:
        /*0004*/ 	.word	0x00000082


	//----- nvinfo : EIATTR_KPARAM_INFO
	.align		4
.L_144:
        /*0008*/ 	.byte	0x04, 0x17
        /*000a*/ 	.short	(.L_146 - .L_145)
.L_145:
        /*000c*/ 	.word	0x00000000
        /*0010*/ 	.short	0x0000
        /*0012*/ 	.short	0x0000
        /*0014*/ 	.byte	0x00, 0xf0, 0x01, 0x2a


	//----- nvinfo : EIATTR_SPARSE_MMA_MASK
	.align		4
.L_146:
        /*0018*/ 	.byte	0x03, 0x50
        /*001a*/ 	.short	0x0000


	//----- nvinfo : EIATTR_MAXREG_COUNT
	.align		4
        /*001c*/ 	.byte	0x03, 0x1b
        /*001e*/ 	.short	0x00a8


	//----- nvinfo : EIATTR_MERCURY_ISA_VERSION
	.align		4
        /*0020*/ 	.byte	0x03, 0x5f
        /*0022*/ 	.short	0x0101


	//----- nvinfo : EIATTR_VRC_CTA_INIT_COUNT
	.align		4
        /*0024*/ 	.byte	0x02, 0x4a
	.zero		1
	.zero		1


	//----- nvinfo : EIATTR_EXIT_INSTR_OFFSETS
	.align		4
        /*0028*/ 	.byte	0x04, 0x1c
        /*002a*/ 	.short	(.L_148 - .L_147)


	//   ....[0]....
.L_147:
        /*002c*/ 	.word	0x00000010


	//----- nvinfo : EIATTR_MAX_THREADS
	.align		4
.L_148:
        /*0030*/ 	.byte	0x04, 0x05
        /*0032*/ 	.short	(.L_150 - .L_149)
.L_149:
        /*0034*/ 	.word	0x00000180
        /*0038*/ 	.word	0x00000001
        /*003c*/ 	.word	0x00000001


	//----- nvinfo : EIATTR_CBANK_PARAM_SIZE
	.align		4
.L_150:
        /*0040*/ 	.byte	0x03, 0x19
        /*0042*/ 	.short	0x0a80


	//----- nvinfo : EIATTR_PARAM_CBANK
	.align		4
        /*0044*/ 	.byte	0x04, 0x0a
        /*0046*/ 	.short	(.L_152 - .L_151)
	.align		4
.L_151:
        /*0048*/ 	.word	index@(.nv.constant0._ZN7cutlass13device_kernelIN5flash11enable_sm90INS1_16FlashAttnFwdSm90INS1_25CollectiveMainloopFwdSm90ILi2EN4cute5tupleIJNS5_1CILi1EEES8_S8_EEENS6_IJNS7_ILi128EEENS7_ILi64EEENS7_ILi256EEEEEELi256ENS_6half_tEfNS_4arch4Sm90ELb0ELb1ELb0ELb1ELb0ELb1ELb0ELb1ELb1ELb1ELb0ELb0EEENS1_21CollectiveEpilogueFwdINS6_IJSA_SC_SB_EEES9_SE_SG_Li256ELb1ELb1ELb0ELb0EEENS1_36VarlenDynamicPersistentTileSchedulerILi128ELi64ELi256ELi128ELb0ELb1ELb1ELb1ELb0ELb1EEEEEEEEEvNT_6ParamsE)
        /*004c*/ 	.short	0x0380
        /*004e*/ 	.short	0x0a80


	//----- nvinfo : EIATTR_SW_WAR
	.align		4
.L_152:
        /*0050*/ 	.byte	0x04, 0x36
        /*0052*/ 	.short	(.L_154 - .L_153)
.L_153:
        /*0054*/ 	.word	0x00000008
.L_154:


//--------------------- .nv.info._ZN7cutlass13device_kernelIN5flash11enable_sm90INS1_16FlashAttnFwdSm90INS1_25CollectiveMainloopFwdSm90ILi2EN4cute5tupleIJNS5_1CILi1EEES8_S8_EEENS6_IJNS7_ILi128EEENS7_ILi80EEENS7_ILi256EEEEEELi256ENS_6half_tEfNS_4arch4Sm90ELb1ELb0ELb0ELb0ELb0ELb0ELb0ELb1ELb1ELb1ELb0ELb0EEENS1_21CollectiveEpilogueFwdINS6_IJSA_SC_SB_EEES9_SE_SG_Li256ELb0ELb1ELb0ELb0EEENS1_30DynamicPersistentTileSchedulerILi256ELi128ELb0ELb1ELb1EEEEEEEEEvNT_6ParamsE --------------------------
	.section	.nv.info._ZN7cutlass13device_kernelIN5flash11enable_sm90INS1_16FlashAttnFwdSm90INS1_25CollectiveMainloopFwdSm90ILi2EN4cute5tupleIJNS5_1CILi1EEES8_S8_EEENS6_IJNS7_ILi128EEENS7_ILi80EEENS7_ILi256EEEEEELi256ENS_6half_tEfNS_4arch4Sm90ELb1ELb0ELb0ELb0ELb0ELb0ELb0ELb1ELb1ELb1ELb0ELb0EEENS1_21CollectiveEpilogueFwdINS6_IJSA_SC_SB_EEES9_SE_SG_Li256ELb0ELb1ELb0ELb0EEENS1_30DynamicPersistentTileSchedulerILi256ELi128ELb0ELb1ELb1EEEEEEEEEvNT_6ParamsE,"",@"SHT_CUDA_INFO"
	.sectionflags	@""
	.align	4


	//----- nvinfo : EIATTR_CUDA_API_VERSION
	.align		4
        /*0000*/ 	.byte	0x04, 0x37
        /*0002*/ 	.short	(.L_156 - .L_155)
.L_155:
        /*0004*/ 	.word	0x00000082


	//----- nvinfo : EIATTR_KPARAM_INFO
	.align		4
.L_156:
        /*0008*/ 	.byte	0x04, 0x17
        /*000a*/ 	.short	(.L_158 - .L_157)
.L_157:
        /*000c*/ 	.word	0x00000000
        /*0010*/ 	.short	0x0000
        /*0012*/ 	.short	0x0000
        /*0014*/ 	.byte	0x00, 0xf0, 0x01, 0x2a


	//----- nvinfo : EIATTR_SPARSE_MMA_MASK
	.align		4
.L_158:
        /*0018*/ 	.byte	0x03, 0x50
        /*001a*/ 	.short	0x0000


	//----- nvinfo : EIATTR_MAXREG_COUNT
	.align		4
        /*001c*/ 	.byte	0x03, 0x1b
        /*001e*/ 	.short	0x00a8


	//----- nvinfo : EIATTR_MERCURY_ISA_VERSION
	.align		4
        /*0020*/ 	.byte	0x03, 0x5f
        /*0022*/ 	.short	0x0101


	//----- nvinfo : EIATTR_VRC_CTA_INIT_COUNT
	.align		4
        /*0024*/ 	.byte	0x02, 0x4a
	.zero		1
	.zero		1


	//----- nvinfo : EIATTR_EXIT_INSTR_OFFSETS
	.align		4
        /*0028*/ 	.byte	0x04, 0x1c
        /*002a*/ 	.short	(.L_160 - .L_159)


	//   ....[0]....
.L_159:
        /*002c*/ 	.word	0x00000010


	//----- nvinfo : EIATTR_MAX_THREADS
	.align		4
.L_160:
        /*0030*/ 	.byte	0x04, 0x05
        /*0032*/ 	.short	(.L_162 - .L_161)
.L_161:
        /*0034*/ 	.word	0x00000180
        /*0038*/ 	.word	0x00000001
        /*003c*/ 	.word	0x00000001


	//----- nvinfo : EIATTR_CBANK_PARAM_SIZE
	.align		4
.L_162:
        /*0040*/ 	.byte	0x03, 0x19
        /*0042*/ 	.short	0x0a80


	//----- nvinfo : EIATTR_PARAM_CBANK
	.align		4
        /*0044*/ 	.byte	0x04, 0x0a
        /*0046*/ 	.short	(.L_164 - .L_163)
	.align		4
.L_163:
        /*0048*/ 	.word	index@(.nv.constant0._ZN7cutlass13device_kernelIN5flash11enable_sm90INS1_16FlashAttnFwdSm90INS1_25CollectiveMainloopFwdSm90ILi2EN4cute5tupleIJNS5_1CILi1EEES8_S8_EEENS6_IJNS7_ILi128EEENS7_ILi80EEENS7_ILi256EEEEEELi256ENS_6half_tEfNS_4arch4Sm90ELb1ELb0ELb0ELb0ELb0ELb0ELb0ELb1ELb1ELb1ELb0ELb0EEENS1_21CollectiveEpilogueFwdINS6_IJSA_SC_SB_EEES9_SE_SG_Li256ELb0ELb1ELb0ELb0EEENS1_30DynamicPersistentTileSchedulerILi256ELi128ELb0ELb1ELb1EEEEEEEEEvNT_6ParamsE)
        /*004c*/ 	.short	0x0380
        /*004e*/ 	.short	0x0a80


	//----- nvinfo : EIATTR_SW_WAR
	.align		4
.L_164:
        /*0050*/ 	.byte	0x04, 0x36
        /*0052*/ 	.short	(.L_166 - .L_165)
.L_165:
        /*0054*/ 	.word	0x00000008
.L_166:


//--------------------- .nv.info._ZN7cutlass13device_kernelIN5flash11enable_sm90INS1_16FlashAttnFwdSm90INS1_25CollectiveMainloopFwdSm90ILi2EN4cute5tupleIJNS5_1CILi1EEES8_S8_EEENS6_IJNS7_ILi128EEENS7_ILi80EEENS7_ILi256EEEEEELi256ENS_6half_tEfNS_4arch4Sm90ELb1ELb0ELb0ELb1ELb0ELb0ELb0ELb1ELb1ELb1ELb0ELb0EEENS1_21CollectiveEpilogueFwdINS6_IJSA_SC_SB_EEES9_SE_SG_Li256ELb1ELb1ELb0ELb0EEENS1_36VarlenDynamicPersistentTileSchedulerILi128ELi80ELi256ELi128ELb0ELb1ELb1ELb1ELb1ELb1EEEEEEEEEvNT_6ParamsE --------------------------
	.section	.nv.info._ZN7cutlass13device_kernelIN5flash11enable_sm90INS1_16FlashAttnFwdSm90INS1_25CollectiveMainloopFwdSm90ILi2EN4cute5tupleIJNS5_1CILi1EEES8_S8_EEENS6_IJNS7_ILi128EEENS7_ILi80EEENS7_ILi256EEEEEELi256ENS_6half_tEfNS_4arch4Sm90ELb1ELb0ELb0ELb1ELb0ELb0ELb0ELb1ELb1ELb1ELb0ELb0EEENS1_21CollectiveEpilogueFwdINS6_IJSA_SC_SB_EEES9_SE_SG_Li256ELb1ELb1ELb0ELb0EEENS1_36VarlenDynamicPersistentTileSchedulerILi128ELi80ELi256ELi128ELb0ELb1ELb1ELb1ELb1ELb1EEEEEEEEEvNT_6ParamsE,"",@"SHT_CUDA_INFO"
	.sectionflags	@""
	.align	4


	//----- nvinfo : EIATTR_CUDA_API_VERSION
	.align		4
        /*0000*/ 	.byte	0x04, 0x37
        /*0002*/ 	.short	(.L_168 - .L_167)
.L_167:
        /*0004*/ 	.word	0x00000082


	//----- nvinfo : EIATTR_KPARAM_INFO
	.align		4
.L_168:
        /*0008*/ 	.byte	0x04, 0x17
        /*000a*/ 	.short	(.L_170 - .L_169)
.L_169:
        /*000c*/ 	.word	0x00000000
        /*0010*/ 	.short	0x0000
        /*0012*/ 	.short	0x0000
        /*0014*/ 	.byte	0x00, 0xf0, 0x01, 0x2a


	//----- nvinfo : EIATTR_SPARSE_MMA_MASK
	.align		4
.L_170:
        /*0018*/ 	.byte	0x03, 0x50
        /*001a*/ 	.short	0x0000


	//----- nvinfo : EIATTR_MAXREG_COUNT
	.align		4
        /*001c*/ 	.byte	0x03, 0x1b
        /*001e*/ 	.short	0x00a8


	//----- nvinfo : EIATTR_MERCURY_ISA_VERSION
	.align		4
        /*0020*/ 	.byte	0x03, 0x5f
        /*0022*/ 	.short	0x0101


	//----- nvinfo : EIATTR_VRC_CTA_INIT_COUNT
	.align		4
        /*0024*/ 	.byte	0x02, 0x4a
	.zero		1
	.zero		1


	//----- nvinfo : EIATTR_EXIT_INSTR_OFFSETS
	.align		4
        /*0028*/ 	.byte	0x04, 0x1c
        /*002a*/ 	.short	(.L_172 - .L_171)


	//   ....[0]....
.L_171:
        /*002c*/ 	.word	0x00000010


	//----- nvinfo : EIATTR_MAX_THREADS
	.align		4
.L_172:
        /*0030*/ 	.byte	0x04, 0x05
        /*0032*/ 	.short	(.L_174 - .L_173)
.L_173:
        /*0034*/ 	.word	0x00000180
        /*0038*/ 	.word	0x00000001
        /*003c*/ 	.word	0x00000001


	//----- nvinfo : EIATTR_CBANK_PARAM_SIZE
	.align		4
.L_174:
        /*0040*/ 	.byte	0x03, 0x19
        /*0042*/ 	.short	0x0a80


	//----- nvinfo : EIATTR_PARAM_CBANK
	.align		4
        /*0044*/ 	.byte	0x04, 0x0a
        /*0046*/ 	.short	(.L_176 - .L_175)
	.align		4
.L_175:
        /*0048*/ 	.word	index@(.nv.constant0._ZN7cutlass13device_kernelIN5flash11enable_sm90INS1_16FlashAttnFwdSm90INS1_25CollectiveMainloopFwdSm90ILi2EN4cute5tupleIJNS5_1CILi1EEES8_S8_EEENS6_IJNS7_ILi128EEENS7_ILi80EEENS7_ILi256EEEEEELi256ENS_6half_tEfNS_4arch4Sm90ELb1ELb0ELb0ELb1ELb0ELb0ELb0ELb1ELb1ELb1ELb0ELb0EEENS1_21CollectiveEpilogueFwdINS6_IJSA_SC_SB_EEES9_SE_SG_Li256ELb1ELb1ELb0ELb0EEENS1_36VarlenDynamicPersistentTileSchedulerILi128ELi80ELi256ELi128ELb0ELb1ELb1ELb1ELb1ELb1EEEEEEEEEvNT_6ParamsE)
        /*004c*/ 	.short	0x0380
        /*004e*/ 	.short	0x0a80


	//----- nvinfo : EIATTR_SW_WAR
	.align		4
.L_176:
        /*0050*/ 	.byte	0x04, 0x36
        /*0052*/ 	.short	(.L_178 - .L_177)
.L_177:
        /*0054*/ 	.word	0x00000008
.L_178:


//--------------------- .nv.info._ZN7cutlass13device_kernelIN5flash11enable_sm90INS1_16FlashAttnFwdSm90INS1_25CollectiveMainloopFwdSm90ILi2EN4cute5tupleIJNS5_1CILi1EEES8_S8_EEENS6_IJNS7_ILi128EEENS7_ILi80EEENS7_ILi256EEEEEELi256ENS_6half_tEfNS_4arch4Sm90ELb1ELb0ELb0ELb1ELb0ELb1ELb0ELb1ELb1ELb1ELb0ELb0EEENS1_21CollectiveEpilogueFwdINS6_IJSA_SC_SB_EEES9_SE_SG_Li256ELb1ELb1ELb0ELb0EEENS1_36VarlenDynamicPersistentTileSchedulerILi128ELi80ELi256ELi128ELb0ELb1ELb1ELb1ELb1ELb1EEEEEEEEEvNT_6ParamsE --------------------------
	.section	.nv.info._ZN7cutlass13device_kernelIN5flash11enable_sm90INS1_16FlashAttnFwdSm90INS1_25CollectiveMainloopFwdSm90ILi2EN4cute5tupleIJNS5_1CILi1EEES8_S8_EEENS6_IJNS7_ILi128EEENS7_ILi80EEENS7_ILi256EEEEEELi256ENS_6half_tEfNS_4arch4Sm90ELb1ELb0ELb0ELb1ELb0ELb1ELb0ELb1ELb1ELb1ELb0ELb0EEENS1_21CollectiveEpilogueFwdINS6_IJSA_SC_SB_EEES9_SE_SG_Li256ELb1ELb1ELb0ELb0EEENS1_36VarlenDynamicPersistentTileSchedulerILi128ELi80ELi256ELi128ELb0ELb1ELb1ELb1ELb1ELb1EEEEEEEEEvNT_6ParamsE,"",@"SHT_CUDA_INFO"
	.sectionflags	@""
	.align	4


	//----- nvinfo : EIATTR_CUDA_API_VERSION
	.align		4
        /*0000*/ 	.byte	0x04, 0x37
        /*0002*/ 	.short	(.L_180 - .L_179)
.L_179:
        /*0004*/ 	.word	0x00000082


	//----- nvinfo : EIATTR_KPARAM_INFO
	.align		4
.L_180:
        /*0008*/ 	.byte	0x04, 0x17
        /*000a*/ 	.short	(.L_182 - .L_181)
.L_181:
        /*000c*/ 	.word	0x00000000
        /*0010*/ 	.short	0x0000
        /*0012*/ 	.short	0x0000
        /*0014*/ 	.byte	0x00, 0xf0, 0x01, 0x2a


	//----- nvinfo : EIATTR_SPARSE_MMA_MASK
	.align		4
.L_182:
        /*0018*/ 	.byte	0x03, 0x50
        /*001a*/ 	.short	0x0000


	//----- nvinfo : EIATTR_MAXREG_COUNT
	.align		4
        /*001c*/ 	.byte	0x03, 0x1b
        /*001e*/ 	.short	0x00a8


	//----- nvinfo : EIATTR_MERCURY_ISA_VERSION
	.align		4
        /*0020*/ 	.byte	0x03, 0x5f
        /*0022*/ 	.short	0x0101


	//----- nvinfo : EIATTR_VRC_CTA_INIT_COUNT
	.align		4
        /*0024*/ 	.byte	0x02, 0x4a
	.zero		1
	.zero		1


	//----- nvinfo : EIATTR_EXIT_INSTR_OFFSETS
	.align		4
        /*0028*/ 	.byte	0x04, 0x1c
        /*002a*/ 	.short	(.L_184 - .L_183)


	//   ....[0]....
.L_183:
        /*002c*/ 	.word	0x00000010


	//----- nvinfo : EIATTR_MAX_THREADS
	.align		4
.L_184:
        /*0030*/ 	.byte	0x04, 0x05
        /*0032*/ 	.short	(.L_186 - .L_185)
.L_185:
        /*0034*/ 	.word	0x00000180
        /*0038*/ 	.word	0x00000001
        /*003c*/ 	.word	0x00000001


	//----- nvinfo : EIATTR_CBANK_PARAM_SIZE
	.align		4
.L_186:
        /*0040*/ 	.byte	0x03, 0x19
        /*0042*/ 	.short	0x0a80


	//----- nvinfo : EIATTR_PARAM_CBANK
	.align		4
        /*0044*/ 	.byte	0x04, 0x0a
        /*0046*/ 	.short	(.L_188 - .L_187)
	.align		4
.L_187:
        /*0048*/ 	.word	index@(.nv.constant0._ZN7cutlass13device_kernelIN5flash11enable_sm90INS1_16FlashAttnFwdSm90INS1_25CollectiveMainloopFwdSm90ILi2EN4cute5tupleIJNS5_1CILi1EEES8_S8_EEENS6_IJNS7_ILi128EEENS7_ILi80EEENS7_ILi256EEEEEELi256ENS_6half_tEfNS_4arch4Sm90ELb1ELb0ELb0ELb1ELb0ELb1ELb0ELb1ELb1ELb1ELb0ELb0EEENS1_21CollectiveEpilogueFwdINS6_IJSA_SC_SB_EEES9_SE_SG_Li256ELb1ELb1ELb0ELb0EEENS1_36VarlenDynamicPersistentTileSchedulerILi128ELi80ELi256ELi128ELb0ELb1ELb1ELb1ELb1ELb1EEEEEEEEEvNT_6ParamsE)
        /*004c*/ 	.short	0x0380
        /*004e*/ 	.short	0x0a80


	//----- nvinfo : EIATTR_SW_WAR
	.align		4
.L_188:
        /*0050*/ 	.byte	0x04, 0x36
        /*0052*/ 	.short	(.L_190 - .L_189)
.L_189:
        /*0054*/ 	.word	0x00000008
.L_190:


//--------------------- .nv.callgraph             --------------------------
	.section	.nv.callgraph,"",@"SHT_CUDA_CALLGRAPH"
	.align	4
	.sectionentsize	8
	.align		4
        /*0000*/ 	.word	0x00000000
	.align		4
        /*0004*/ 	.word	0xffffffff
	.align		4
        /*0008*/ 	.word	0x00000000
	.align		4
        /*000c*/ 	.word	0xfffffffe
	.align		4
        /*0010*/ 	.word	0x00000000
	.align		4
        /*0014*/ 	.word	0xfffffffd
	.align		4
        /*0018*/ 	.word	0x00000000
	.align		4
        /*001c*/ 	.word	0xfffffffc


//--------------------- .nv.constant4             --------------------------
	.section	.nv.constant4,"a",@progbits
	.align	8
	.align		8
.nv.constant4:
        /*0000*/ 	.dword	_ZN74_INTERNAL_9eb471eb_38_flash_fwd_hdim256_fp16_packgqa_sm90_cu_ee213261_35104cuda3std3__45__cpo5beginE
	.align		8
        /*0008*/ 	.dword	_ZN74_INTERNAL_9eb471eb_38_flash_fwd_hdim256_fp16_packgqa_sm90_cu_ee213261_35104cuda3std3__45__cpo3endE
	.align		8
        /*0010*/ 	.dword	_ZN74_INTERNAL_9eb471eb_38_flash_fwd_hdim256_fp16_packgqa_sm90_cu_ee213261_35104cuda3std3__45__cpo6cbeginE
	.align		8
        /*0018*/ 	.dword	_ZN74_INTERNAL_9eb471eb_38_flash_fwd_hdim256_fp16_packgqa_sm90_cu_ee213261_35104cuda3std3__45__cpo4cendE
	.align		8
        /*0020*/ 	.dword	_ZN74_INTERNAL_9eb471eb_38_flash_fwd_hdim256_fp16_packgqa_sm90_cu_ee213261_35104cuda3std3__476_GLOBAL__N__9eb471eb_38_flash_fwd_hdim256_fp16_packgqa_sm90_cu_ee213261_35106ignoreE
	.align		8
        /*0028*/ 	.dword	_ZN74_INTERNAL_9eb471eb_38_flash_fwd_hdim256_fp16_packgqa_sm90_cu_ee213261_35104cuda3std3__419piecewise_constructE
	.align		8
        /*0030*/ 	.dword	_ZN74_INTERNAL_9eb471eb_38_flash_fwd_hdim256_fp16_packgqa_sm90_cu_ee213261_35104cuda3std3__48in_placeE
	.align		8
        /*0038*/ 	.dword	_ZN74_INTERNAL_9eb471eb_38_flash_fwd_hdim256_fp16_packgqa_sm90_cu_ee213261_35104cuda3std6ranges3__45__cpo4swapE
	.align		8
        /*0040*/ 	.dword	_ZN74_INTERNAL_9eb471eb_38_flash_fwd_hdim256_fp16_packgqa_sm90_cu_ee213261_35104cuda3std6ranges3__45__cpo9iter_moveE
	.align		8
        /*0048*/ 	.dword	_ZN74_INTERNAL_9eb471eb_38_flash_fwd_hdim256_fp16_packgqa_sm90_cu_ee213261_35104cute7productE
	.align		8
        /*0050*/ 	.dword	_ZN74_INTERNAL_9eb471eb_38_flash_fwd_hdim256_fp16_packgqa_sm90_cu_ee213261_35104cute1_E


//--------------------- .text._ZN7cutlass13device_kernelIN5flash11enable_sm90INS1_16FlashAttnFwdSm90INS1_25CollectiveMainloopFwdSm90ILi2EN4cute5tupleIJNS5_1CILi1EEES8_S8_EEENS6_IJNS7_ILi128EEENS7_ILi80EEENS7_ILi256EEEEEELi256ENS_6half_tEfNS_4arch4Sm90ELb0ELb0ELb0ELb0ELb0ELb0ELb0ELb1ELb1ELb1ELb0ELb0EEENS1_21CollectiveEpilogueFwdINS6_IJSA_SC_SB_EEES9_SE_SG_Li256ELb0ELb1ELb0ELb0EEENS1_29StaticPersistentTileSchedulerILb0EEEEEEEEEvNT_6ParamsE --------------------------
	.section	.text._ZN7cutlass13device_kernelIN5flash11enable_sm90INS1_16FlashAttnFwdSm90INS1_25CollectiveMainloopFwdSm90ILi2EN4cute5tupleIJNS5_1CILi1EEES8_S8_EEENS6_IJNS7_ILi128EEENS7_ILi80EEENS7_ILi256EEEEEELi256ENS_6half_tEfNS_4arch4Sm90ELb0ELb0ELb0ELb0ELb0ELb0ELb0ELb1ELb1ELb1ELb0ELb0EEENS1_21CollectiveEpilogueFwdINS6_IJSA_SC_SB_EEES9_SE_SG_Li256ELb0ELb1ELb0ELb0EEENS1_29StaticPersistentTileSchedulerILb0EEEEEEEEEvNT_6ParamsE,"ax",@progbits
	.align	128
.text._ZN7cutlass13device_kernelIN5flash11enable_sm90INS1_16FlashAttnFwdSm90INS1_25CollectiveMainloopFwdSm90ILi2EN4cute5tupleIJNS5_1CILi1EEES8_S8_EEENS6_IJNS7_ILi128EEENS7_ILi80EEENS7_ILi256EEEEEELi256ENS_6half_tEfNS_4arch4Sm90ELb0ELb0ELb0ELb0ELb0ELb0ELb0ELb1ELb1ELb1ELb0ELb0EEENS1_21CollectiveEpilogueFwdINS6_IJSA_SC_SB_EEES9_SE_SG_Li256ELb0ELb1ELb0ELb0EEENS1_29StaticPersistentTileSchedulerILb0EEEEEEEEEvNT_6ParamsE:
        .type           _ZN7cutlass13device_kernelIN5flash11enable_sm90INS1_16FlashAttnFwdSm90INS1_25CollectiveMainloopFwdSm90ILi2EN4cute5tupleIJNS5_1CILi1EEES8_S8_EEENS6_IJNS7_ILi128EEENS7_ILi80EEENS7_ILi256EEEEEELi256ENS_6half_tEfNS_4arch4Sm90ELb0ELb0ELb0ELb0ELb0ELb0ELb0ELb1ELb1ELb1ELb0ELb0EEENS1_21CollectiveEpilogueFwdINS6_IJSA_SC_SB_EEES9_SE_SG_Li256ELb0ELb1ELb0ELb0EEENS1_29StaticPersistentTileSchedulerILb0EEEEEEEEEvNT_6ParamsE,@function
        .size           _ZN7cutlass13device_kernelIN5flash11enable_sm90INS1_16FlashAttnFwdSm90INS1_25CollectiveMainloopFwdSm90ILi2EN4cute5tupleIJNS5_1CILi1EEES8_S8_EEENS6_IJNS7_ILi128EEENS7_ILi80EEENS7_ILi256EEEEEELi256ENS_6half_tEfNS_4arch4Sm90ELb0ELb0ELb0ELb0ELb0ELb0ELb0ELb1ELb1ELb1ELb0ELb0EEENS1_21CollectiveEpilogueFwdINS6_IJSA_SC_SB_EEES9_SE_SG_Li256ELb0ELb1ELb0ELb0EEENS1_29StaticPersistentTileSchedulerILb0EEEEEEEEEvNT_6ParamsE,(.L_x_10 - _ZN7cutlass13device_kernelIN5flash11enable_sm90INS1_16FlashAttnFwdSm90INS1_25CollectiveMainloopFwdSm90ILi2EN4cute5tupleIJNS5_1CILi1EEES8_S8_EEENS6_IJNS7_ILi128EEENS7_ILi80EEENS7_ILi256EEEEEELi256ENS_6half_tEfNS_4arch4Sm90ELb0ELb0ELb0ELb0ELb0ELb0ELb0ELb1ELb1ELb1ELb0ELb0EEENS1_21CollectiveEpilogueFwdINS6_IJSA_SC_SB_EEES9_SE_SG_Li256ELb0ELb1ELb0ELb0EEENS1_29StaticPersistentTileSchedulerILb0EEEEEEEEEvNT_6ParamsE)
        .other          _ZN7cutlass13device_kernelIN5flash11enable_sm90INS1_16FlashAttnFwdSm90INS1_25CollectiveMainloopFwdSm90ILi2EN4cute5tupleIJNS5_1CILi1EEES8_S8_EEENS6_IJNS7_ILi128EEENS7_ILi80EEENS7_ILi256EEEEEELi256ENS_6half_tEfNS_4arch4Sm90ELb0ELb0ELb0ELb0ELb0ELb0ELb0ELb1ELb1ELb1ELb0ELb0EEENS1_21CollectiveEpilogueFwdINS6_IJSA_SC_SB_EEES9_SE_SG_Li256ELb0ELb1ELb0ELb0EEENS1_29StaticPersistentTileSchedulerILb0EEEEEEEEEvNT_6ParamsE,@"STO_CUDA_ENTRY STV_DEFAULT"
_ZN7cutlass13device_kernelIN5flash11enable_sm90INS1_16FlashAttnFwdSm90INS1_25CollectiveMainloopFwdSm90ILi2EN4cute5tupleIJNS5_1CILi1EEES8_S8_EEENS6_IJNS7_ILi128EEENS7_ILi80EEENS7_ILi256EEEEEELi256ENS_6half_tEfNS_4arch4Sm90ELb0ELb0ELb0ELb0ELb0ELb0ELb0ELb1ELb1ELb1ELb0ELb0EEENS1_21CollectiveEpilogueFwdINS6_IJSA_SC_SB_EEES9_SE_SG_Li256ELb0ELb1ELb0ELb0EEENS1_29StaticPersistentTileSchedulerILb0EEEEEEEEEvNT_6ParamsE:
[----:B------:R-:W-:Y:S01]  /*0000*/  LDC R1, c[0x0][0x37c] ;  /* 0x0000df00ff017b82 */ /* 0x000fe20000000800 */
[----:B------:R-:W-:Y:S05]  /*0010*/  EXIT ;  /* 0x000000000000794d */ /* 0x000fea0003800000 */
.L_x_0:
[----:B------:R-:W-:-:S00]  /*0020*/  BRA `(.L_x_0) ;  /* 0xfffffffc00fc7947 */ /* 0x000fc0000383ffff */
[----:B------:R-:W-:-:S00]  /*0030*/  NOP ;  /* 0x0000000000007918 */ /* 0x000fc00000000000 */
        /* <DEDUP_REMOVED lines=12> */
.L_x_10:


//--------------------- .text._ZN7cutlass13device_kernelIN5flash11enable_sm90INS1_16FlashAttnFwdSm90INS1_25CollectiveMainloopFwdSm90ILi2EN4cute5tupleIJNS5_1CILi2EEENS7_ILi1EEES9_EEENS6_IJNS7_ILi128EEENS7_ILi80EEENS7_ILi256EEEEEELi256ENS_6half_tEfNS_4arch4Sm90ELb0ELb0ELb0ELb0ELb0ELb0ELb0ELb1ELb1ELb1ELb0ELb0EEENS1_21CollectiveEpilogueFwdINS6_IJSB_SD_SC_EEESA_SF_SH_Li256ELb0ELb1ELb0ELb0EEENS1_29StaticPersistentTileSchedulerILb0EEEEEEEEEvNT_6ParamsE --------------------------
	.section	.text._ZN7cutlass13device_kernelIN5flash11enable_sm90INS1_16FlashAttnFwdSm90INS1_25CollectiveMainloopFwdSm90ILi2EN4cute5tupleIJNS5_1CILi2EEENS7_ILi1EEES9_EEENS6_IJNS7_ILi128EEENS7_ILi80EEENS7_ILi256EEEEEELi256ENS_6half_tEfNS_4arch4Sm90ELb0ELb0ELb0ELb0ELb0ELb0ELb0ELb1ELb1ELb1ELb0ELb0EEENS1_21CollectiveEpilogueFwdINS6_IJSB_SD_SC_EEESA_SF_SH_Li256ELb0ELb1ELb0ELb0EEENS1_29StaticPersistentTileSchedulerILb0EEEEEEEEEvNT_6ParamsE,"ax",@progbits
	.align	128
.text._ZN7cutlass13device_kernelIN5flash11enable_sm90INS1_16FlashAttnFwdSm90INS1_25CollectiveMainloopFwdSm90ILi2EN4cute5tupleIJNS5_1CILi2EEENS7_ILi1EEES9_EEENS6_IJNS7_ILi128EEENS7_ILi80EEENS7_ILi256EEEEEELi256ENS_6half_tEfNS_4arch4Sm90ELb0ELb0ELb0ELb0ELb0ELb0ELb0ELb1ELb1ELb1ELb0ELb0EEENS1_21CollectiveEpilogueFwdINS6_IJSB_SD_SC_EEESA_SF_SH_Li256ELb0ELb1ELb0ELb0EEENS1_29StaticPersistentTileSchedulerILb0EEEEEEEEEvNT_6ParamsE:
        .type           _ZN7cutlass13device_kernelIN5flash11enable_sm90INS1_16FlashAttnFwdSm90INS1_25CollectiveMainloopFwdSm90ILi2EN4cute5tupleIJNS5_1CILi2EEENS7_ILi1EEES9_EEENS6_IJNS7_ILi128EEENS7_ILi80EEENS7_ILi256EEEEEELi256ENS_6half_tEfNS_4arch4Sm90ELb0ELb0ELb0ELb0ELb0ELb0ELb0ELb1ELb1ELb1ELb0ELb0EEENS1_21CollectiveEpilogueFwdINS6_IJSB_SD_SC_EEESA_SF_SH_Li256ELb0ELb1ELb0ELb0EEENS1_29StaticPersistentTileSchedulerILb0EEEEEEEEEvNT_6ParamsE,@function
        .size           _ZN7cutlass13device_kernelIN5flash11enable_sm90INS1_16FlashAttnFwdSm90INS1_25CollectiveMainloopFwdSm90ILi2EN4cute5tupleIJNS5_1CILi2EEENS7_ILi1EEES9_EEENS6_IJNS7_ILi128EEENS7_ILi80EEENS7_ILi256EEEEEELi256ENS_6half_tEfNS_4arch4Sm90ELb0ELb0ELb0ELb0ELb0ELb0ELb0ELb1ELb1ELb1ELb0ELb0EEENS1_21CollectiveEpilogueFwdINS6_IJSB_SD_SC_EEESA_SF_SH_Li256ELb0ELb1ELb0ELb0EEENS1_29StaticPersistentTileSchedulerILb0EEEEEEEEEvNT_6ParamsE,(.L_x_11 - _ZN7cutlass13device_kernelIN5flash11enable_sm90INS1_16FlashAttnFwdSm90INS1_25CollectiveMainloopFwdSm90ILi2EN4cute5tupleIJNS5_1CILi2EEENS7_ILi1EEES9_EEENS6_IJNS7_ILi128EEENS7_ILi80EEENS7_ILi256EEEEEELi256ENS_6half_tEfNS_4arch4Sm90ELb0ELb0ELb0ELb0ELb0ELb0ELb0ELb1ELb1ELb1ELb0ELb0EEENS1_21CollectiveEpilogueFwdINS6_IJSB_SD_SC_EEESA_SF_SH_Li256ELb0ELb1ELb0ELb0EEENS1_29StaticPersistentTileSchedulerILb0EEEEEEEEEvNT_6ParamsE)
        .other          _ZN7cutlass13device_kernelIN5flash11enable_sm90INS1_16FlashAttnFwdSm90INS1_25CollectiveMainloopFwdSm90ILi2EN4cute5tupleIJNS5_1CILi2EEENS7_ILi1EEES9_EEENS6_IJNS7_ILi128EEENS7_ILi80EEENS7_ILi256EEEEEELi256ENS_6half_tEfNS_4arch4Sm90ELb0ELb0ELb0ELb0ELb0ELb0ELb0ELb1ELb1ELb1ELb0ELb0EEENS1_21CollectiveEpilogueFwdINS6_IJSB_SD_SC_EEESA_SF_SH_Li256ELb0ELb1ELb0ELb0EEENS1_29StaticPersistentTileSchedulerILb0EEEEEEEEEvNT_6ParamsE,@"STO_CUDA_ENTRY STV_DEFAULT"
_ZN7cutlass13device_kernelIN5flash11enable_sm90INS1_16FlashAttnFwdSm90INS1_25CollectiveMainloopFwdSm90ILi2EN4cute5tupleIJNS5_1CILi2EEENS7_ILi1EEES9_EEENS6_IJNS7_ILi128EEENS7_ILi80EEENS7_ILi256EEEEEELi256ENS_6half_tEfNS_4arch4Sm90ELb0ELb0ELb0ELb0ELb0ELb0ELb0ELb1ELb1ELb1ELb0ELb0EEENS1_21CollectiveEpilogueFwdINS6_IJSB_SD_SC_EEESA_SF_SH_Li256ELb0ELb1ELb0ELb0EEENS1_29StaticPersistentTileSchedulerILb0EEEEEEEEEvNT_6ParamsE:
[----:B------:R-:W-:Y:S01]  /*0000*/  LDC R1, c[0x0][0x37c] ;  /* 0x0000df00ff017b82 */ /* 0x000fe20000000800 */
[----:B------:R-:W-:Y:S05]  /*0010*/  EXIT ;  /* 0x000000000000794d */ /* 0x000fea0003800000 */
.L_x_1:
        /* <DEDUP_REMOVED lines=14> */
.L_x_11:


//--------------------- .text._ZN7cutlass13device_kernelIN5flash11enable_sm90INS1_16FlashAttnFwdSm90INS1_25CollectiveMainloopFwdSm90ILi2EN4cute5tupleIJNS5_1CILi1EEES8_S8_EEENS6_IJNS7_ILi128EEENS7_ILi80EEENS7_ILi256EEEEEELi256ENS_6half_tEfNS_4arch4Sm90ELb0ELb0ELb0ELb1ELb0ELb0ELb0ELb1ELb1ELb1ELb0ELb0EEENS1_21CollectiveEpilogueFwdINS6_IJSA_SC_SB_EEES9_SE_SG_Li256ELb1ELb1ELb0ELb0EEENS1_36VarlenDynamicPersistentTileSchedulerILi128ELi80ELi256ELi128ELb0ELb1ELb1ELb0ELb1ELb1EEEEEEEEEvNT_6ParamsE --------------------------
	.section	.text._ZN7cutlass13device_kernelIN5flash11enable_sm90INS1_16FlashAttnFwdSm90INS1_25CollectiveMainloopFwdSm90ILi2EN4cute5tupleIJNS5_1CILi1EEES8_S8_EEENS6_IJNS7_ILi128EEENS7_ILi80EEENS7_ILi256EEEEEELi256ENS_6half_tEfNS_4arch4Sm90ELb0ELb0ELb0ELb1ELb0ELb0ELb0ELb1ELb1ELb1ELb0ELb0EEENS1_21CollectiveEpilogueFwdINS6_IJSA_SC_SB_EEES9_SE_SG_Li256ELb1ELb1ELb0ELb0EEENS1_36VarlenDynamicPersistentTileSchedulerILi128ELi80ELi256ELi128ELb0ELb1ELb1ELb0ELb1ELb1EEEEEEEEEvNT_6ParamsE,"ax",@progbits
	.align	128
.text._ZN7cutlass13device_kernelIN5flash11enable_sm90INS1_16FlashAttnFwdSm90INS1_25CollectiveMainloopFwdSm90ILi2EN4cute5tupleIJNS5_1CILi1EEES8_S8_EEENS6_IJNS7_ILi128EEENS7_ILi80EEENS7_ILi256EEEEEELi256ENS_6half_tEfNS_4arch4Sm90ELb0ELb0ELb0ELb1ELb0ELb0ELb0ELb1ELb1ELb1ELb0ELb0EEENS1_21CollectiveEpilogueFwdINS6_IJSA_SC_SB_EEES9_SE_SG_Li256ELb1ELb1ELb0ELb0EEENS1_36VarlenDynamicPersistentTileSchedulerILi128ELi80ELi256ELi128ELb0ELb1ELb1ELb0ELb1ELb1EEEEEEEEEvNT_6ParamsE:
        .type           _ZN7cutlass13device_kernelIN5flash11enable_sm90INS1_16FlashAttnFwdSm90INS1_25CollectiveMainloopFwdSm90ILi2EN4cute5tupleIJNS5_1CILi1EEES8_S8_EEENS6_IJNS7_ILi128EEENS7_ILi80EEENS7_ILi256EEEEEELi256ENS_6half_tEfNS_4arch4Sm90ELb0ELb0ELb0ELb1ELb0ELb0ELb0ELb1ELb1ELb1ELb0ELb0EEENS1_21CollectiveEpilogueFwdINS6_IJSA_SC_SB_EEES9_SE_SG_Li256ELb1ELb1ELb0ELb0EEENS1_36VarlenDynamicPersistentTileSchedulerILi128ELi80ELi256ELi128ELb0ELb1ELb1ELb0ELb1ELb1EEEEEEEEEvNT_6ParamsE,@function
        .size           _ZN7cutlass13device_kernelIN5flash11enable_sm90INS1_16FlashAttnFwdSm90INS1_25CollectiveMainloopFwdSm90ILi2EN4cute5tupleIJNS5_1CILi1EEES8_S8_EEENS6_IJNS7_ILi128EEENS7_ILi80EEENS7_ILi256EEEEEELi256ENS_6half_tEfNS_4arch4Sm90ELb0ELb0ELb0ELb1ELb0ELb0ELb0ELb1ELb1ELb1ELb0ELb0EEENS1_21CollectiveEpilogueFwdINS6_IJSA_SC_SB_EEES9_SE_SG_Li256ELb1ELb1ELb0ELb0EEENS1_36VarlenDynamicPersistentTileSchedulerILi128ELi80ELi256ELi128ELb0ELb1ELb1ELb0ELb1ELb1EEEEEEEEEvNT_6ParamsE,(.L_x_12 - _ZN7cutlass13device_kernelIN5flash11enable_sm90INS1_16FlashAttnFwdSm90INS1_25CollectiveMainloopFwdSm90ILi2EN4cute5tupleIJNS5_1CILi1EEES8_S8_EEENS6_IJNS7_ILi128EEENS7_ILi80EEENS7_ILi256EEEEEELi256ENS_6half_tEfNS_4arch4Sm90ELb0ELb0ELb0ELb1ELb0ELb0ELb0ELb1ELb1ELb1ELb0ELb0EEENS1_21CollectiveEpilogueFwdINS6_IJSA_SC_SB_EEES9_SE_SG_Li256ELb1ELb1ELb0ELb0EEENS1_36VarlenDynamicPersistentTileSchedulerILi128ELi80ELi256ELi128ELb0ELb1ELb1ELb0ELb1ELb1EEEEEEEEEvNT_6ParamsE)
        .other          _ZN7cutlass13device_kernelIN5flash11enable_sm90INS1_16FlashAttnFwdSm90INS1_25CollectiveMainloopFwdSm90ILi2EN4cute5tupleIJNS5_1CILi1EEES8_S8_EEENS6_IJNS7_ILi128EEENS7_ILi80EEENS7_ILi256EEEEEELi256ENS_6half_tEfNS_4arch4Sm90ELb0ELb0ELb0ELb1ELb0ELb0ELb0ELb1ELb1ELb1ELb0ELb0EEENS1_21CollectiveEpilogueFwdINS6_IJSA_SC_SB_EEES9_SE_SG_Li256ELb1ELb1ELb0ELb0EEENS1_36VarlenDynamicPersistentTileSchedulerILi128ELi80ELi256ELi128ELb0ELb1ELb1ELb0ELb1ELb1EEEEEEEEEvNT_6ParamsE,@"STO_CUDA_ENTRY STV_DEFAULT"
_ZN7cutlass13device_kernelIN5flash11enable_sm90INS1_16FlashAttnFwdSm90INS1_25CollectiveMainloopFwdSm90ILi2EN4cute5tupleIJNS5_1CILi1EEES8_S8_EEENS6_IJNS7_ILi128EEENS7_ILi80EEENS7_ILi256EEEEEELi256ENS_6half_tEfNS_4arch4Sm90ELb0ELb0ELb0ELb1ELb0ELb0ELb0ELb1ELb1ELb1ELb0ELb0EEENS1_21CollectiveEpilogueFwdINS6_IJSA_SC_SB_EEES9_SE_SG_Li256ELb1ELb1ELb0ELb0EEENS1_36VarlenDynamicPersistentTileSchedulerILi128ELi80ELi256ELi128ELb0ELb1ELb1ELb0ELb1ELb1EEEEEEEEEvNT_6ParamsE:
[----:B------:R-:W-:Y:S01]  /*0000*/  LDC R1, c[0x0][0x37c] ;  /* 0x0000df00ff017b82 */ /* 0x000fe20000000800 */
[----:B------:R-:W-:Y:S05]  /*0010*/  EXIT ;  /* 0x000000000000794d */ /* 0x000fea0003800000 */
.L_x_2:
        /* <DEDUP_REMOVED lines=14> */
.L_x_12:


//--------------------- .text._ZN7cutlass13device_kernelIN5flash11enable_sm90INS1_16FlashAttnFwdSm90INS1_25CollectiveMainloopFwdSm90ILi2EN4cute5tupleIJNS5_1CILi1EEES8_S8_EEENS6_IJNS7_ILi128EEENS7_ILi80EEENS7_ILi256EEEEEELi256ENS_6half_tEfNS_4arch4Sm90ELb0ELb0ELb0ELb1ELb0ELb1ELb0ELb1ELb1ELb1ELb0ELb0EEENS1_21CollectiveEpilogueFwdINS6_IJSA_SC_SB_EEES9_SE_SG_Li256ELb1ELb1ELb0ELb0EEENS1_36VarlenDynamicPersistentTileSchedulerILi128ELi80ELi256ELi128ELb0ELb1ELb1ELb0ELb1ELb1EEEEEEEEEvNT_6ParamsE --------------------------
	.section	.text._ZN7cutlass13device_kernelIN5flash11enable_sm90INS1_16FlashAttnFwdSm90INS1_25CollectiveMainloopFwdSm90ILi2EN4cute5tupleIJNS5_1CILi1EEES8_S8_EEENS6_IJNS7_ILi128EEENS7_ILi80EEENS7_ILi256EEEEEELi256ENS_6half_tEfNS_4arch4Sm90ELb0ELb0ELb0ELb1ELb0ELb1ELb0ELb1ELb1ELb1ELb0ELb0EEENS1_21CollectiveEpilogueFwdINS6_IJSA_SC_SB_EEES9_SE_SG_Li256ELb1ELb1ELb0ELb0EEENS1_36VarlenDynamicPersistentTileSchedulerILi128ELi80ELi256ELi128ELb0ELb1ELb1ELb0ELb1ELb1EEEEEEEEEvNT_6ParamsE,"ax",@progbits
	.align	128
.text._ZN7cutlass13device_kernelIN5flash11enable_sm90INS1_16FlashAttnFwdSm90INS1_25CollectiveMainloopFwdSm90ILi2EN4cute5tupleIJNS5_1CILi1EEES8_S8_EEENS6_IJNS7_ILi128EEENS7_ILi80EEENS7_ILi256EEEEEELi256ENS_6half_tEfNS_4arch4Sm90ELb0ELb0ELb0ELb1ELb0ELb1ELb0ELb1ELb1ELb1ELb0ELb0EEENS1_21CollectiveEpilogueFwdINS6_IJSA_SC_SB_EEES9_SE_SG_Li256ELb1ELb1ELb0ELb0EEENS1_36VarlenDynamicPersistentTileSchedulerILi128ELi80ELi256ELi128ELb0ELb1ELb1ELb0ELb1ELb1EEEEEEEEEvNT_6ParamsE:
        .type           _ZN7cutlass13device_kernelIN5flash11enable_sm90INS1_16FlashAttnFwdSm90INS1_25CollectiveMainloopFwdSm90ILi2EN4cute5tupleIJNS5_1CILi1EEES8_S8_EEENS6_IJNS7_ILi128EEENS7_ILi80EEENS7_ILi256EEEEEELi256ENS_6half_tEfNS_4arch4Sm90ELb0ELb0ELb0ELb1ELb0ELb1ELb0ELb1ELb1ELb1ELb0ELb0EEENS1_21CollectiveEpilogueFwdINS6_IJSA_SC_SB_EEES9_SE_SG_Li256ELb1ELb1ELb0ELb0EEENS1_36VarlenDynamicPersistentTileSchedulerILi128ELi80ELi256ELi128ELb0ELb1ELb1ELb0ELb1ELb1EEEEEEEEEvNT_6ParamsE,@function
        .size           _ZN7cutlass13device_kernelIN5flash11enable_sm90INS1_16FlashAttnFwdSm90INS1_25CollectiveMainloopFwdSm90ILi2EN4cute5tupleIJNS5_1CILi1EEES8_S8_EEENS6_IJNS7_ILi128EEENS7_ILi80EEENS7_ILi256EEEEEELi256ENS_6half_tEfNS_4arch4Sm90ELb0ELb0ELb0ELb1ELb0ELb1ELb0ELb1ELb1ELb1ELb0ELb0EEENS1_21CollectiveEpilogueFwdINS6_IJSA_SC_SB_EEES9_SE_SG_Li256ELb1ELb1ELb0ELb0EEENS1_36VarlenDynamicPersistentTileSchedulerILi128ELi80ELi256ELi128ELb0ELb1ELb1ELb0ELb1ELb1EEEEEEEEEvNT_6ParamsE,(.L_x_13 - _ZN7cutlass13device_kernelIN5flash11enable_sm90INS1_16FlashAttnFwdSm90INS1_25CollectiveMainloopFwdSm90ILi2EN4cute5tupleIJNS5_1CILi1EEES8_S8_EEENS6_IJNS7_ILi128EEENS7_ILi80EEENS7_ILi256EEEEEELi256ENS_6half_tEfNS_4arch4Sm90ELb0ELb0ELb0ELb1ELb0ELb1ELb0ELb1ELb1ELb1ELb0ELb0EEENS1_21CollectiveEpilogueFwdINS6_IJSA_SC_SB_EEES9_SE_SG_Li256ELb1ELb1ELb0ELb0EEENS1_36VarlenDynamicPersistentTileSchedulerILi128ELi80ELi256ELi128ELb0ELb1ELb1ELb0ELb1ELb1EEEEEEEEEvNT_6ParamsE)
        .other          _ZN7cutlass13device_kernelIN5flash11enable_sm90INS1_16FlashAttnFwdSm90INS1_25CollectiveMainloopFwdSm90ILi2EN4cute5tupleIJNS5_1CILi1EEES8_S8_EEENS6_IJNS7_ILi128EEENS7_ILi80EEENS7_ILi256EEEEEELi256ENS_6half_tEfNS_4arch4Sm90ELb0ELb0ELb0ELb1ELb0ELb1ELb0ELb1ELb1ELb1ELb0ELb0EEENS1_21CollectiveEpilogueFwdINS6_IJSA_SC_SB_EEES9_SE_SG_Li256ELb1ELb1ELb0ELb0EEENS1_36VarlenDynamicPersistentTileSchedulerILi128ELi80ELi256ELi128ELb0ELb1ELb1ELb0ELb1ELb1EEEEEEEEEvNT_6ParamsE,@"STO_CUDA_ENTRY STV_DEFAULT"
_ZN7cutlass13device_kernelIN5flash11enable_sm90INS1_16FlashAttnFwdSm90INS1_25CollectiveMainloopFwdSm90ILi2EN4cute5tupleIJNS5_1CILi1EEES8_S8_EEENS6_IJNS7_ILi128EEENS7_ILi80EEENS7_ILi256EEEEEELi256ENS_6half_tEfNS_4arch4Sm90ELb0ELb0ELb0ELb1ELb0ELb1ELb0ELb1ELb1ELb1ELb0ELb0EEENS1_21CollectiveEpilogueFwdINS6_IJSA_SC_SB_EEES9_SE_SG_Li256ELb1ELb1ELb0ELb0EEENS1_36VarlenDynamicPersistentTileSchedulerILi128ELi80ELi256ELi128ELb0ELb1ELb1ELb0ELb1ELb1EEEEEEEEEvNT_6ParamsE:
[----:B------:R-:W-:Y:S01]  /*0000*/  LDC R1, c[0x0][0x37c] ;  /* 0x0000df00ff017b82 */ /* 0x000fe20000000800 */
[----:B------:R-:W-:Y:S05]  /*0010*/  EXIT ;  /* 0x000000000000794d */ /* 0x000fea0003800000 */
.L_x_3:
        /* <DEDUP_REMOVED lines=14> */
.L_x_13:


//--------------------- .text._ZN7cutlass13device_kernelIN5flash11enable_sm90INS1_16FlashAttnFwdSm90INS1_25CollectiveMainloopFwdSm90ILi2EN4cute5tupleIJNS5_1CILi1EEES8_S8_EEENS6_IJNS7_ILi128EEENS7_ILi64EEENS7_ILi256EEEEEELi256ENS_6half_tEfNS_4arch4Sm90ELb0ELb1ELb0ELb0ELb0ELb0ELb0ELb1ELb1ELb1ELb0ELb0EEENS1_21CollectiveEpilogueFwdINS6_IJSA_SC_SB_EEES9_SE_SG_Li256ELb0ELb1ELb0ELb0EEENS1_30DynamicPersistentTileSchedulerILi256ELi128ELb0ELb1ELb1EEEEEEEEEvNT_6ParamsE --------------------------
	.section	.text._ZN7cutlass13device_kernelIN5flash11enable_sm90INS1_16FlashAttnFwdSm90INS1_25CollectiveMainloopFwdSm90ILi2EN4cute5tupleIJNS5_1CILi1EEES8_S8_EEENS6_IJNS7_ILi128EEENS7_ILi64EEENS7_ILi256EEEEEELi256ENS_6half_tEfNS_4arch4Sm90ELb0ELb1ELb0ELb0ELb0ELb0ELb0ELb1ELb1ELb1ELb0ELb0EEENS1_21CollectiveEpilogueFwdINS6_IJSA_SC_SB_EEES9_SE_SG_Li256ELb0ELb1ELb0ELb0EEENS1_30DynamicPersistentTileSchedulerILi256ELi128ELb0ELb1ELb1EEEEEEEEEvNT_6ParamsE,"ax",@progbits
	.align	128
.text._ZN7cutlass13device_kernelIN5flash11enable_sm90INS1_16FlashAttnFwdSm90INS1_25CollectiveMainloopFwdSm90ILi2EN4cute5tupleIJNS5_1CILi1EEES8_S8_EEENS6_IJNS7_ILi128EEENS7_ILi64EEENS7_ILi256EEEEEELi256ENS_6half_tEfNS_4arch4Sm90ELb0ELb1ELb0ELb0ELb0ELb0ELb0ELb1ELb1ELb1ELb0ELb0EEENS1_21CollectiveEpilogueFwdINS6_IJSA_SC_SB_EEES9_SE_SG_Li256ELb0ELb1ELb0ELb0EEENS1_30DynamicPersistentTileSchedulerILi256ELi128ELb0ELb1ELb1EEEEEEEEEvNT_6ParamsE:
        .type           _ZN7cutlass13device_kernelIN5flash11enable_sm90INS1_16FlashAttnFwdSm90INS1_25CollectiveMainloopFwdSm90ILi2EN4cute5tupleIJNS5_1CILi1EEES8_S8_EEENS6_IJNS7_ILi128EEENS7_ILi64EEENS7_ILi256EEEEEELi256ENS_6half_tEfNS_4arch4Sm90ELb0ELb1ELb0ELb0ELb0ELb0ELb0ELb1ELb1ELb1ELb0ELb0EEENS1_21CollectiveEpilogueFwdINS6_IJSA_SC_SB_EEES9_SE_SG_Li256ELb0ELb1ELb0ELb0EEENS1_30DynamicPersistentTileSchedulerILi256ELi128ELb0ELb1ELb1EEEEEEEEEvNT_6ParamsE,@function
        .size           _ZN7cutlass13device_kernelIN5flash11enable_sm90INS1_16FlashAttnFwdSm90INS1_25CollectiveMainloopFwdSm90ILi2EN4cute5tupleIJNS5_1CILi1EEES8_S8_EEENS6_IJNS7_ILi128EEENS7_ILi64EEENS7_ILi256EEEEEELi256ENS_6half_tEfNS_4arch4Sm90ELb0ELb1ELb0ELb0ELb0ELb0ELb0ELb1ELb1ELb1ELb0ELb0EEENS1_21CollectiveEpilogueFwdINS6_IJSA_SC_SB_EEES9_SE_SG_Li256ELb0ELb1ELb0ELb0EEENS1_30DynamicPersistentTileSchedulerILi256ELi128ELb0ELb1ELb1EEEEEEEEEvNT_6ParamsE,(.L_x_14 - _ZN7cutlass13device_kernelIN5flash11enable_sm90INS1_16FlashAttnFwdSm90INS1_25CollectiveMainloopFwdSm90ILi2EN4cute5tupleIJNS5_1CILi1EEES8_S8_EEENS6_IJNS7_ILi128EEENS7_ILi64EEENS7_ILi256EEEEEELi256ENS_6half_tEfNS_4arch4Sm90ELb0ELb1ELb0ELb0ELb0ELb0ELb0ELb1ELb1ELb1ELb0ELb0EEENS1_21CollectiveEpilogueFwdINS6_IJSA_SC_SB_EEES9_SE_SG_Li256ELb0ELb1ELb0ELb0EEENS1_30DynamicPersistentTileSchedulerILi256ELi128ELb0ELb1ELb1EEEEEEEEEvNT_6ParamsE)
        .other          _ZN7cutlass13device_kernelIN5flash11enable_sm90INS1_16FlashAttnFwdSm90INS1_25CollectiveMainloopFwdSm90ILi2EN4cute5tupleIJNS5_1CILi1EEES8_S8_EEENS6_IJNS7_ILi128EEENS7_ILi64EEENS7_ILi256EEEEEELi256ENS_6half_tEfNS_4arch4Sm90ELb0ELb1ELb0ELb0ELb0ELb0ELb0ELb1ELb1ELb1ELb0ELb0EEENS1_21CollectiveEpilogueFwdINS6_IJSA_SC_SB_EEES9_SE_SG_Li256ELb0ELb1ELb0ELb0EEENS1_30DynamicPersistentTileSchedulerILi256ELi128ELb0ELb1ELb1EEEEEEEEEvNT_6ParamsE,@"STO_CUDA_ENTRY STV_DEFAULT"
_ZN7cutlass13device_kernelIN5flash11enable_sm90INS1_16FlashAttnFwdSm90INS1_25CollectiveMainloopFwdSm90ILi2EN4cute5tupleIJNS5_1CILi1EEES8_S8_EEENS6_IJNS7_ILi128EEENS7_ILi64EEENS7_ILi256EEEEEELi256ENS_6half_tEfNS_4arch4Sm90ELb0ELb1ELb0ELb0ELb0ELb0ELb0ELb1ELb1ELb1ELb0ELb0EEENS1_21CollectiveEpilogueFwdINS6_IJSA_SC_SB_EEES9_SE_SG_Li256ELb0ELb1ELb0ELb0EEENS1_30DynamicPersistentTileSchedulerILi256ELi128ELb0ELb1ELb1EEEEEEEEEvNT_6ParamsE:
[----:B------:R-:W-:Y:S01]  /*0000*/  LDC R1, c[0x0][0x37c] ;  /* 0x0000df00ff017b82 */ /* 0x000fe20000000800 */
[----:B------:R-:W-:Y:S05]  /*0010*/  EXIT ;  /* 0x000000000000794d */ /* 0x000fea0003800000 */
.L_x_4:
        /* <DEDUP_REMOVED lines=14> */
.L_x_14:


//--------------------- .text._ZN7cutlass13device_kernelIN5flash11enable_sm90INS1_16FlashAttnFwdSm90INS1_25CollectiveMainloopFwdSm90ILi2EN4cute5tupleIJNS5_1CILi1EEES8_S8_EEENS6_IJNS7_ILi128EEENS7_ILi64EEENS7_ILi256EEEEEELi256ENS_6half_tEfNS_4arch4Sm90ELb0ELb1ELb0ELb1ELb0ELb0ELb0ELb1ELb1ELb1ELb0ELb0EEENS1_21CollectiveEpilogueFwdINS6_IJSA_SC_SB_EEES9_SE_SG_Li256ELb1ELb1ELb0ELb0EEENS1_36VarlenDynamicPersistentTileSchedulerILi128ELi64ELi256ELi128ELb0ELb1ELb1ELb1ELb0ELb1EEEEEEEEEvNT_6ParamsE --------------------------
	.section	.text._ZN7cutlass13device_kernelIN5flash11enable_sm90INS1_16FlashAttnFwdSm90INS1_25CollectiveMainloopFwdSm90ILi2EN4cute5tupleIJNS5_1CILi1EEES8_S8_EEENS6_IJNS7_ILi128EEENS7_ILi64EEENS7_ILi256EEEEEELi256ENS_6half_tEfNS_4arch4Sm90ELb0ELb1ELb0ELb1ELb0ELb0ELb0ELb1ELb1ELb1ELb0ELb0EEENS1_21CollectiveEpilogueFwdINS6_IJSA_SC_SB_EEES9_SE_SG_Li256ELb1ELb1ELb0ELb0EEENS1_36VarlenDynamicPersistentTileSchedulerILi128ELi64ELi256ELi128ELb0ELb1ELb1ELb1ELb0ELb1EEEEEEEEEvNT_6ParamsE,"ax",@progbits
	.align	128
.text._ZN7cutlass13device_kernelIN5flash11enable_sm90INS1_16FlashAttnFwdSm90INS1_25CollectiveMainloopFwdSm90ILi2EN4cute5tupleIJNS5_1CILi1EEES8_S8_EEENS6_IJNS7_ILi128EEENS7_ILi64EEENS7_ILi256EEEEEELi256ENS_6half_tEfNS_4arch4Sm90ELb0ELb1ELb0ELb1ELb0ELb0ELb0ELb1ELb1ELb1ELb0ELb0EEENS1_21CollectiveEpilogueFwdINS6_IJSA_SC_SB_EEES9_SE_SG_Li256ELb1ELb1ELb0ELb0EEENS1_36VarlenDynamicPersistentTileSchedulerILi128ELi64ELi256ELi128ELb0ELb1ELb1ELb1ELb0ELb1EEEEEEEEEvNT_6ParamsE:
        .type           _ZN7cutlass13device_kernelIN5flash11enable_sm90INS1_16FlashAttnFwdSm90INS1_25CollectiveMainloopFwdSm90ILi2EN4cute5tupleIJNS5_1CILi1EEES8_S8_EEENS6_IJNS7_ILi128EEENS7_ILi64EEENS7_ILi256EEEEEELi256ENS_6half_tEfNS_4arch4Sm90ELb0ELb1ELb0ELb1ELb0ELb0ELb0ELb1ELb1ELb1ELb0ELb0EEENS1_21CollectiveEpilogueFwdINS6_IJSA_SC_SB_EEES9_SE_SG_Li256ELb1ELb1ELb0ELb0EEENS1_36VarlenDynamicPersistentTileSchedulerILi128ELi64ELi256ELi128ELb0ELb1ELb1ELb1ELb0ELb1EEEEEEEEEvNT_6ParamsE,@function
        .size           _ZN7cutlass13device_kernelIN5flash11enable_sm90INS1_16FlashAttnFwdSm90INS1_25CollectiveMainloopFwdSm90ILi2EN4cute5tupleIJNS5_1CILi1EEES8_S8_EEENS6_IJNS7_ILi128EEENS7_ILi64EEENS7_ILi256EEEEEELi256ENS_6half_tEfNS_4arch4Sm90ELb0ELb1ELb0ELb1ELb0ELb0ELb0ELb1ELb1ELb1ELb0ELb0EEENS1_21CollectiveEpilogueFwdINS6_IJSA_SC_SB_EEES9_SE_SG_Li256ELb1ELb1ELb0ELb0EEENS1_36VarlenDynamicPersistentTileSchedulerILi128ELi64ELi256ELi128ELb0ELb1ELb1ELb1ELb0ELb1EEEEEEEEEvNT_6ParamsE,(.L_x_15 - _ZN7cutlass13device_kernelIN5flash11enable_sm90INS1_16FlashAttnFwdSm90INS1_25CollectiveMainloopFwdSm90ILi2EN4cute5tupleIJNS5_1CILi1EEES8_S8_EEENS6_IJNS7_ILi128EEENS7_ILi64EEENS7_ILi256EEEEEELi256ENS_6half_tEfNS_4arch4Sm90ELb0ELb1ELb0ELb1ELb0ELb0ELb0ELb1ELb1ELb1ELb0ELb0EEENS1_21CollectiveEpilogueFwdINS6_IJSA_SC_SB_EEES9_SE_SG_Li256ELb1ELb1ELb0ELb0EEENS1_36VarlenDynamicPersistentTileSchedulerILi128ELi64ELi256ELi128ELb0ELb1ELb1ELb1ELb0ELb1EEEEEEEEEvNT_6ParamsE)
        .other          _ZN7cutlass13device_kernelIN5flash11enable_sm90INS1_16FlashAttnFwdSm90INS1_25CollectiveMainloopFwdSm90ILi2EN4cute5tupleIJNS5_1CILi1EEES8_S8_EEENS6_IJNS7_ILi128EEENS7_ILi64EEENS7_ILi256EEEEEELi256ENS_6half_tEfNS_4arch4Sm90ELb0ELb1ELb0ELb1ELb0ELb0ELb0ELb1ELb1ELb1ELb0ELb0EEENS1_21CollectiveEpilogueFwdINS6_IJSA_SC_SB_EEES9_SE_SG_Li256ELb1ELb1ELb0ELb0EEENS1_36VarlenDynamicPersistentTileSchedulerILi128ELi64ELi256ELi128ELb0ELb1ELb1ELb1ELb0ELb1EEEEEEEEEvNT_6ParamsE,@"STO_CUDA_ENTRY STV_DEFAULT"
_ZN7cutlass13device_kernelIN5flash11enable_sm90INS1_16FlashAttnFwdSm90INS1_25CollectiveMainloopFwdSm90ILi2EN4cute5tupleIJNS5_1CILi1EEES8_S8_EEENS6_IJNS7_ILi128EEENS7_ILi64EEENS7_ILi256EEEEEELi256ENS_6half_tEfNS_4arch4Sm90ELb0ELb1ELb0ELb1ELb0ELb0ELb0ELb1ELb1ELb1ELb0ELb0EEENS1_21CollectiveEpilogueFwdINS6_IJSA_SC_SB_EEES9_SE_SG_Li256ELb1ELb1ELb0ELb0EEENS1_36VarlenDynamicPersistentTileSchedulerILi128ELi64ELi256ELi128ELb0ELb1ELb1ELb1ELb0ELb1EEEEEEEEEvNT_6ParamsE:
[----:B------:R-:W-:Y:S01]  /*0000*/  LDC R1, c[0x0][0x37c] ;  /* 0x0000df00ff017b82 */ /* 0x000fe20000000800 */
[----:B------:R-:W-:Y:S05]  /*0010*/  EXIT ;  /* 0x000000000000794d */ /* 0x000fea0003800000 */
.L_x_5:
        /* <DEDUP_REMOVED lines=14> */
.L_x_15:


//--------------------- .text._ZN7cutlass13device_kernelIN5flash11enable_sm90INS1_16FlashAttnFwdSm90INS1_25CollectiveMainloopFwdSm90ILi2EN4cute5tupleIJNS5_1CILi1EEES8_S8_EEENS6_IJNS7_ILi128EEENS7_ILi64EEENS7_ILi256EEEEEELi256ENS_6half_tEfNS_4arch4Sm90ELb0ELb1ELb0ELb1ELb0ELb1ELb0ELb1ELb1ELb1ELb0ELb0EEENS1_21CollectiveEpilogueFwdINS6_IJSA_SC_SB_EEES9_SE_SG_Li256ELb1ELb1ELb0ELb0EEENS1_36VarlenDynamicPersistentTileSchedulerILi128ELi64ELi256ELi128ELb0ELb1ELb1ELb1ELb0ELb1EEEEEEEEEvNT_6ParamsE --------------------------
	.section	.text._ZN7cutlass13device_kernelIN5flash11enable_sm90INS1_16FlashAttnFwdSm90INS1_25CollectiveMainloopFwdSm90ILi2EN4cute5tupleIJNS5_1CILi1EEES8_S8_EEENS6_IJNS7_ILi128EEENS7_ILi64EEENS7_ILi256EEEEEELi256ENS_6half_tEfNS_4arch4Sm90ELb0ELb1ELb0ELb1ELb0ELb1ELb0ELb1ELb1ELb1ELb0ELb0EEENS1_21CollectiveEpilogueFwdINS6_IJSA_SC_SB_EEES9_SE_SG_Li256ELb1ELb1ELb0ELb0EEENS1_36VarlenDynamicPersistentTileSchedulerILi128ELi64ELi256ELi128ELb0ELb1ELb1ELb1ELb0ELb1EEEEEEEEEvNT_6ParamsE,"ax",@progbits
	.align	128
.text._ZN7cutlass13device_kernelIN5flash11enable_sm90INS1_16FlashAttnFwdSm90INS1_25CollectiveMainloopFwdSm90ILi2EN4cute5tupleIJNS5_1CILi1EEES8_S8_EEENS6_IJNS7_ILi128EEENS7_ILi64EEENS7_ILi256EEEEEELi256ENS_6half_tEfNS_4arch4Sm90ELb0ELb1ELb0ELb1ELb0ELb1ELb0ELb1ELb1ELb1ELb0ELb0EEENS1_21CollectiveEpilogueFwdINS6_IJSA_SC_SB_EEES9_SE_SG_Li256ELb1ELb1ELb0ELb0EEENS1_36VarlenDynamicPersistentTileSchedulerILi128ELi64ELi256ELi128ELb0ELb1ELb1ELb1ELb0ELb1EEEEEEEEEvNT_6ParamsE:
        .type           _ZN7cutlass13device_kernelIN5flash11enable_sm90INS1_16FlashAttnFwdSm90INS1_25CollectiveMainloopFwdSm90ILi2EN4cute5tupleIJNS5_1CILi1EEES8_S8_EEENS6_IJNS7_ILi128EEENS7_ILi64EEENS7_ILi256EEEEEELi256ENS_6half_tEfNS_4arch4Sm90ELb0ELb1ELb0ELb1ELb0ELb1ELb0ELb1ELb1ELb1ELb0ELb0EEENS1_21CollectiveEpilogueFwdINS6_IJSA_SC_SB_EEES9_SE_SG_Li256ELb1ELb1ELb0ELb0EEENS1_36VarlenDynamicPersistentTileSchedulerILi128ELi64ELi256ELi128ELb0ELb1ELb1ELb1ELb0ELb1EEEEEEEEEvNT_6ParamsE,@function
        .size           _ZN7cutlass13device_kernelIN5flash11enable_sm90INS1_16FlashAttnFwdSm90INS1_25CollectiveMainloopFwdSm90ILi2EN4cute5tupleIJNS5_1CILi1EEES8_S8_EEENS6_IJNS7_ILi128EEENS7_ILi64EEENS7_ILi256EEEEEELi256ENS_6half_tEfNS_4arch4Sm90ELb0ELb1ELb0ELb1ELb0ELb1ELb0ELb1ELb1ELb1ELb0ELb0EEENS1_21CollectiveEpilogueFwdINS6_IJSA_SC_SB_EEES9_SE_SG_Li256ELb1ELb1ELb0ELb0EEENS1_36VarlenDynamicPersistentTileSchedulerILi128ELi64ELi256ELi128ELb0ELb1ELb1ELb1ELb0ELb1EEEEEEEEEvNT_6ParamsE,(.L_x_16 - _ZN7cutlass13device_kernelIN5flash11enable_sm90INS1_16FlashAttnFwdSm90INS1_25CollectiveMainloopFwdSm90ILi2EN4cute5tupleIJNS5_1CILi1EEES8_S8_EEENS6_IJNS7_ILi128EEENS7_ILi64EEENS7_ILi256EEEEEELi256ENS_6half_tEfNS_4arch4Sm90ELb0ELb1ELb0ELb1ELb0ELb1ELb0ELb1ELb1ELb1ELb0ELb0EEENS1_21CollectiveEpilogueFwdINS6_IJSA_SC_SB_EEES9_SE_SG_Li256ELb1ELb1ELb0ELb0EEENS1_36VarlenDynamicPersistentTileSchedulerILi128ELi64ELi256ELi128ELb0ELb1ELb1ELb1ELb0ELb1EEEEEEEEEvNT_6ParamsE)
        .other          _ZN7cutlass13device_kernelIN5flash11enable_sm90INS1_16FlashAttnFwdSm90INS1_25CollectiveMainloopFwdSm90ILi2EN4cute5tupleIJNS5_1CILi1EEES8_S8_EEENS6_IJNS7_ILi128EEENS7_ILi64EEENS7_ILi256EEEEEELi256ENS_6half_tEfNS_4arch4Sm90ELb0ELb1ELb0ELb1ELb0ELb1ELb0ELb1ELb1ELb1ELb0ELb0EEENS1_21CollectiveEpilogueFwdINS6_IJSA_SC_SB_EEES9_SE_SG_Li256ELb1ELb1ELb0ELb0EEENS1_36VarlenDynamicPersistentTileSchedulerILi128ELi64ELi256ELi128ELb0ELb1ELb1ELb1ELb0ELb1EEEEEEEEEvNT_6ParamsE,@"STO_CUDA_ENTRY STV_DEFAULT"
_ZN7cutlass13device_kernelIN5flash11enable_sm90INS1_16FlashAttnFwdSm90INS1_25CollectiveMainloopFwdSm90ILi2EN4cute5tupleIJNS5_1CILi1EEES8_S8_EEENS6_IJNS7_ILi128EEENS7_ILi64EEENS7_ILi256EEEEEELi256ENS_6half_tEfNS_4arch4Sm90ELb0ELb1ELb0ELb1ELb0ELb1ELb0ELb1ELb1ELb1ELb0ELb0EEENS1_21CollectiveEpilogueFwdINS6_IJSA_SC_SB_EEES9_SE_SG_Li256ELb1ELb1ELb0ELb0EEENS1_36VarlenDynamicPersistentTileSchedulerILi128ELi64ELi256ELi128ELb0ELb1ELb1ELb1ELb0ELb1EEEEEEEEEvNT_6ParamsE:
[----:B------:R-:W-:Y:S01]  /*0000*/  LDC R1, c[0x0][0x37c] ;  /* 0x0000df00ff017b82 */ /* 0x000fe20000000800 */
[----:B------:R-:W-:Y:S05]  /*0010*/  EXIT ;  /* 0x000000000000794d */ /* 0x000fea0003800000 */
.L_x_6:
        /* <DEDUP_REMOVED lines=14> */
.L_x_16:


//--------------------- .text._ZN7cutlass13device_kernelIN5flash11enable_sm90INS1_16FlashAttnFwdSm90INS1_25CollectiveMainloopFwdSm90ILi2EN4cute5tupleIJNS5_1CILi1EEES8_S8_EEENS6_IJNS7_ILi128EEENS7_ILi80EEENS7_ILi256EEEEEELi256ENS_6half_tEfNS_4arch4Sm90ELb1ELb0ELb0ELb0ELb0ELb0ELb0ELb1ELb1ELb1ELb0ELb0EEENS1_21CollectiveEpilogueFwdINS6_IJSA_SC_SB_EEES9_SE_SG_Li256ELb0ELb1ELb0ELb0EEENS1_30DynamicPersistentTileSchedulerILi256ELi128ELb0ELb1ELb1EEEEEEEEEvNT_6ParamsE --------------------------
	.section	.text._ZN7cutlass13device_kernelIN5flash11enable_sm90INS1_16FlashAttnFwdSm90INS1_25CollectiveMainloopFwdSm90ILi2EN4cute5tupleIJNS5_1CILi1EEES8_S8_EEENS6_IJNS7_ILi128EEENS7_ILi80EEENS7_ILi256EEEEEELi256ENS_6half_tEfNS_4arch4Sm90ELb1ELb0ELb0ELb0ELb0ELb0ELb0ELb1ELb1ELb1ELb0ELb0EEENS1_21CollectiveEpilogueFwdINS6_IJSA_SC_SB_EEES9_SE_SG_Li256ELb0ELb1ELb0ELb0EEENS1_30DynamicPersistentTileSchedulerILi256ELi128ELb0ELb1ELb1EEEEEEEEEvNT_6ParamsE,"ax",@progbits
	.align	128
.text._ZN7cutlass13device_kernelIN5flash11enable_sm90INS1_16FlashAttnFwdSm90INS1_25CollectiveMainloopFwdSm90ILi2EN4cute5tupleIJNS5_1CILi1EEES8_S8_EEENS6_IJNS7_ILi128EEENS7_ILi80EEENS7_ILi256EEEEEELi256ENS_6half_tEfNS_4arch4Sm90ELb1ELb0ELb0ELb0ELb0ELb0ELb0ELb1ELb1ELb1ELb0ELb0EEENS1_21CollectiveEpilogueFwdINS6_IJSA_SC_SB_EEES9_SE_SG_Li256ELb0ELb1ELb0ELb0EEENS1_30DynamicPersistentTileSchedulerILi256ELi128ELb0ELb1ELb1EEEEEEEEEvNT_6ParamsE:
        .type           _ZN7cutlass13device_kernelIN5flash11enable_sm90INS1_16FlashAttnFwdSm90INS1_25CollectiveMainloopFwdSm90ILi2EN4cute5tupleIJNS5_1CILi1EEES8_S8_EEENS6_IJNS7_ILi128EEENS7_ILi80EEENS7_ILi256EEEEEELi256ENS_6half_tEfNS_4arch4Sm90ELb1ELb0ELb0ELb0ELb0ELb0ELb0ELb1ELb1ELb1ELb0ELb0EEENS1_21CollectiveEpilogueFwdINS6_IJSA_SC_SB_EEES9_SE_SG_Li256ELb0ELb1ELb0ELb0EEENS1_30DynamicPersistentTileSchedulerILi256ELi128ELb0ELb1ELb1EEEEEEEEEvNT_6ParamsE,@function
        .size           _ZN7cutlass13device_kernelIN5flash11enable_sm90INS1_16FlashAttnFwdSm90INS1_25CollectiveMainloopFwdSm90ILi2EN4cute5tupleIJNS5_1CILi1EEES8_S8_EEENS6_IJNS7_ILi128EEENS7_ILi80EEENS7_ILi256EEEEEELi256ENS_6half_tEfNS_4arch4Sm90ELb1ELb0ELb0ELb0ELb0ELb0ELb0ELb1ELb1ELb1ELb0ELb0EEENS1_21CollectiveEpilogueFwdINS6_IJSA_SC_SB_EEES9_SE_SG_Li256ELb0ELb1ELb0ELb0EEENS1_30DynamicPersistentTileSchedulerILi256ELi128ELb0ELb1ELb1EEEEEEEEEvNT_6ParamsE,(.L_x_17 - _ZN7cutlass13device_kernelIN5flash11enable_sm90INS1_16FlashAttnFwdSm90INS1_25CollectiveMainloopFwdSm90ILi2EN4cute5tupleIJNS5_1CILi1EEES8_S8_EEENS6_IJNS7_ILi128EEENS7_ILi80EEENS7_ILi256EEEEEELi256ENS_6half_tEfNS_4arch4Sm90ELb1ELb0ELb0ELb0ELb0ELb0ELb0ELb1ELb1ELb1ELb0ELb0EEENS1_21CollectiveEpilogueFwdINS6_IJSA_SC_SB_EEES9_SE_SG_Li256ELb0ELb1ELb0ELb0EEENS1_30DynamicPersistentTileSchedulerILi256ELi128ELb0ELb1ELb1EEEEEEEEEvNT_6ParamsE)
        .other          _ZN7cutlass13device_kernelIN5flash11enable_sm90INS1_16FlashAttnFwdSm90INS1_25CollectiveMainloopFwdSm90ILi2EN4cute5tupleIJNS5_1CILi1EEES8_S8_EEENS6_IJNS7_ILi128EEENS7_ILi80EEENS7_ILi256EEEEEELi256ENS_6half_tEfNS_4arch4Sm90ELb1ELb0ELb0ELb0ELb0ELb0ELb0ELb1ELb1ELb1ELb0ELb0EEENS1_21CollectiveEpilogueFwdINS6_IJSA_SC_SB_EEES9_SE_SG_Li256ELb0ELb1ELb0ELb0EEENS1_30DynamicPersistentTileSchedulerILi256ELi128ELb0ELb1ELb1EEEEEEEEEvNT_6ParamsE,@"STO_CUDA_ENTRY STV_DEFAULT"
_ZN7cutlass13device_kernelIN5flash11enable_sm90INS1_16FlashAttnFwdSm90INS1_25CollectiveMainloopFwdSm90ILi2EN4cute5tupleIJNS5_1CILi1EEES8_S8_EEENS6_IJNS7_ILi128EEENS7_ILi80EEENS7_ILi256EEEEEELi256ENS_6half_tEfNS_4arch4Sm90ELb1ELb0ELb0ELb0ELb0ELb0ELb0ELb1ELb1ELb1ELb0ELb0EEENS1_21CollectiveEpilogueFwdINS6_IJSA_SC_SB_EEES9_SE_SG_Li256ELb0ELb1ELb0ELb0EEENS1_30DynamicPersistentTileSchedulerILi256ELi128ELb0ELb1ELb1EEEEEEEEEvNT_6ParamsE:
[----:B------:R-:W-:Y:S01]  /*0000*/  LDC R1, c[0x0][0x37c] ;  /* 0x0000df00ff017b82 */ /* 0x000fe20000000800 */
[----:B------:R-:W-:Y:S05]  /*0010*/  EXIT ;  /* 0x000000000000794d */ /* 0x000fea0003800000 */
.L_x_7:
        /* <DEDUP_REMOVED lines=14> */
.L_x_17:


//--------------------- .text._ZN7cutlass13device_kernelIN5flash11enable_sm90INS1_16FlashAttnFwdSm90INS1_25CollectiveMainloopFwdSm90ILi2EN4cute5tupleIJNS5_1CILi1EEES8_S8_EEENS6_IJNS7_ILi128EEENS7_ILi80EEENS7_ILi256EEEEEELi256ENS_6half_tEfNS_4arch4Sm90ELb1ELb0ELb0ELb1ELb0ELb0ELb0ELb1ELb1ELb1ELb0ELb0EEENS1_21CollectiveEpilogueFwdINS6_IJSA_SC_SB_EEES9_SE_SG_Li256ELb1ELb1ELb0ELb0EEENS1_36VarlenDynamicPersistentTileSchedulerILi128ELi80ELi256ELi128ELb0ELb1ELb1ELb1ELb1ELb1EEEEEEEEEvNT_6ParamsE --------------------------
	.section	.text._ZN7cutlass13device_kernelIN5flash11enable_sm90INS1_16FlashAttnFwdSm90INS1_25CollectiveMainloopFwdSm90ILi2EN4cute5tupleIJNS5_1CILi1EEES8_S8_EEENS6_IJNS7_ILi128EEENS7_ILi80EEENS7_ILi256EEEEEELi256ENS_6half_tEfNS_4arch4Sm90ELb1ELb0ELb0ELb1ELb0ELb0ELb0ELb1ELb1ELb1ELb0ELb0EEENS1_21CollectiveEpilogueFwdINS6_IJSA_SC_SB_EEES9_SE_SG_Li256ELb1ELb1ELb0ELb0EEENS1_36VarlenDynamicPersistentTileSchedulerILi128ELi80ELi256ELi128ELb0ELb1ELb1ELb1ELb1ELb1EEEEEEEEEvNT_6ParamsE,"ax",@progbits
	.align	128
.text._ZN7cutlass13device_kernelIN5flash11enable_sm90INS1_16FlashAttnFwdSm90INS1_25CollectiveMainloopFwdSm90ILi2EN4cute5tupleIJNS5_1CILi1EEES8_S8_EEENS6_IJNS7_ILi128EEENS7_ILi80EEENS7_ILi256EEEEEELi256ENS_6half_tEfNS_4arch4Sm90ELb1ELb0ELb0ELb1ELb0ELb0ELb0ELb1ELb1ELb1ELb0ELb0EEENS1_21CollectiveEpilogueFwdINS6_IJSA_SC_SB_EEES9_SE_SG_Li256ELb1ELb1ELb0ELb0EEENS1_36VarlenDynamicPersistentTileSchedulerILi128ELi80ELi256ELi128ELb0ELb1ELb1ELb1ELb1ELb1EEEEEEEEEvNT_6ParamsE:
        .type           _ZN7cutlass13device_kernelIN5flash11enable_sm90INS1_16FlashAttnFwdSm90INS1_25CollectiveMainloopFwdSm90ILi2EN4cute5tupleIJNS5_1CILi1EEES8_S8_EEENS6_IJNS7_ILi128EEENS7_ILi80EEENS7_ILi256EEEEEELi256ENS_6half_tEfNS_4arch4Sm90ELb1ELb0ELb0ELb1ELb0ELb0ELb0ELb1ELb1ELb1ELb0ELb0EEENS1_21CollectiveEpilogueFwdINS6_IJSA_SC_SB_EEES9_SE_SG_Li256ELb1ELb1ELb0ELb0EEENS1_36VarlenDynamicPersistentTileSchedulerILi128ELi80ELi256ELi128ELb0ELb1ELb1ELb1ELb1ELb1EEEEEEEEEvNT_6ParamsE,@function
        .size           _ZN7cutlass13device_kernelIN5flash11enable_sm90INS1_16FlashAttnFwdSm90INS1_25CollectiveMainloopFwdSm90ILi2EN4cute5tupleIJNS5_1CILi1EEES8_S8_EEENS6_IJNS7_ILi128EEENS7_ILi80EEENS7_ILi256EEEEEELi256ENS_6half_tEfNS_4arch4Sm90ELb1ELb0ELb0ELb1ELb0ELb0ELb0ELb1ELb1ELb1ELb0ELb0EEENS1_21CollectiveEpilogueFwdINS6_IJSA_SC_SB_EEES9_SE_SG_Li256ELb1ELb1ELb0ELb0EEENS1_36VarlenDynamicPersistentTileSchedulerILi128ELi80ELi256ELi128ELb0ELb1ELb1ELb1ELb1ELb1EEEEEEEEEvNT_6ParamsE,(.L_x_18 - _ZN7cutlass13device_kernelIN5flash11enable_sm90INS1_16FlashAttnFwdSm90INS1_25CollectiveMainloopFwdSm90ILi2EN4cute5tupleIJNS5_1CILi1EEES8_S8_EEENS6_IJNS7_ILi128EEENS7_ILi80EEENS7_ILi256EEEEEELi256ENS_6half_tEfNS_4arch4Sm90ELb1ELb0ELb0ELb1ELb0ELb0ELb0ELb1ELb1ELb1ELb0ELb0EEENS1_21CollectiveEpilogueFwdINS6_IJSA_SC_SB_EEES9_SE_SG_Li256ELb1ELb1ELb0ELb0EEENS1_36VarlenDynamicPersistentTileSchedulerILi128ELi80ELi256ELi128ELb0ELb1ELb1ELb1ELb1ELb1EEEEEEEEEvNT_6ParamsE)
        .other          _ZN7cutlass13device_kernelIN5flash11enable_sm90INS1_16FlashAttnFwdSm90INS1_25CollectiveMainloopFwdSm90ILi2EN4cute5tupleIJNS5_1CILi1EEES8_S8_EEENS6_IJNS7_ILi128EEENS7_ILi80EEENS7_ILi256EEEEEELi256ENS_6half_tEfNS_4arch4Sm90ELb1ELb0ELb0ELb1ELb0ELb0ELb0ELb1ELb1ELb1ELb0ELb0EEENS1_21CollectiveEpilogueFwdINS6_IJSA_SC_SB_EEES9_SE_SG_Li256ELb1ELb1ELb0ELb0EEENS1_36VarlenDynamicPersistentTileSchedulerILi128ELi80ELi256ELi128ELb0ELb1ELb1ELb1ELb1ELb1EEEEEEEEEvNT_6ParamsE,@"STO_CUDA_ENTRY STV_DEFAULT"
_ZN7cutlass13device_kernelIN5flash11enable_sm90INS1_16FlashAttnFwdSm90INS1_25CollectiveMainloopFwdSm90ILi2EN4cute5tupleIJNS5_1CILi1EEES8_S8_EEENS6_IJNS7_ILi128EEENS7_ILi80EEENS7_ILi256EEEEEELi256ENS_6half_tEfNS_4arch4Sm90ELb1ELb0ELb0ELb1ELb0ELb0ELb0ELb1ELb1ELb1ELb0ELb0EEENS1_21CollectiveEpilogueFwdINS6_IJSA_SC_SB_EEES9_SE_SG_Li256ELb1ELb1ELb0ELb0EEENS1_36VarlenDynamicPersistentTileSchedulerILi128ELi80ELi256ELi128ELb0ELb1ELb1ELb1ELb1ELb1EEEEEEEEEvNT_6ParamsE:
[----:B------:R-:W-:Y:S01]  /*0000*/  LDC R1, c[0x0][0x37c] ;  /* 0x0000df00ff017b82 */ /* 0x000fe20000000800 */
[----:B------:R-:W-:Y:S05]  /*0010*/  EXIT ;  /* 0x000000000000794d */ /* 0x000fea0003800000 */
.L_x_8:
        /* <DEDUP_REMOVED lines=14> */
.L_x_18:


//--------------------- .text._ZN7cutlass13device_kernelIN5flash11enable_sm90INS1_16FlashAttnFwdSm90INS1_25CollectiveMainloopFwdSm90ILi2EN4cute5tupleIJNS5_1CILi1EEES8_S8_EEENS6_IJNS7_ILi128EEENS7_ILi80EEENS7_ILi256EEEEEELi256ENS_6half_tEfNS_4arch4Sm90ELb1ELb0ELb0ELb1ELb0ELb1ELb0ELb1ELb1ELb1ELb0ELb0EEENS1_21CollectiveEpilogueFwdINS6_IJSA_SC_SB_EEES9_SE_SG_Li256ELb1ELb1ELb0ELb0EEENS1_36VarlenDynamicPersistentTileSchedulerILi128ELi80ELi256ELi128ELb0ELb1ELb1ELb1ELb1ELb1EEEEEEEEEvNT_6ParamsE --------------------------
	.section	.text._ZN7cutlass13device_kernelIN5flash11enable_sm90INS1_16FlashAttnFwdSm90INS1_25CollectiveMainloopFwdSm90ILi2EN4cute5tupleIJNS5_1CILi1EEES8_S8_EEENS6_IJNS7_ILi128EEENS7_ILi80EEENS7_ILi256EEEEEELi256ENS_6half_tEfNS_4arch4Sm90ELb1ELb0ELb0ELb1ELb0ELb1ELb0ELb1ELb1ELb1ELb0ELb0EEENS1_21CollectiveEpilogueFwdINS6_IJSA_SC_SB_EEES9_SE_SG_Li256ELb1ELb1ELb0ELb0EEENS1_36VarlenDynamicPersistentTileSchedulerILi128ELi80ELi256ELi128ELb0ELb1ELb1ELb1ELb1ELb1EEEEEEEEEvNT_6ParamsE,"ax",@progbits
	.align	128
.text._ZN7cutlass13device_kernelIN5flash11enable_sm90INS1_16FlashAttnFwdSm90INS1_25CollectiveMainloopFwdSm90ILi2EN4cute5tupleIJNS5_1CILi1EEES8_S8_EEENS6_IJNS7_ILi128EEENS7_ILi80EEENS7_ILi256EEEEEELi256ENS_6half_tEfNS_4arch4Sm90ELb1ELb0ELb0ELb1ELb0ELb1ELb0ELb1ELb1ELb1ELb0ELb0EEENS1_21CollectiveEpilogueFwdINS6_IJSA_SC_SB_EEES9_SE_SG_Li256ELb1ELb1ELb0ELb0EEENS1_36VarlenDynamicPersistentTileSchedulerILi128ELi80ELi256ELi128ELb0ELb1ELb1ELb1ELb1ELb1EEEEEEEEEvNT_6ParamsE:
        .type           _ZN7cutlass13device_kernelIN5flash11enable_sm90INS1_16FlashAttnFwdSm90INS1_25CollectiveMainloopFwdSm90ILi2EN4cute5tupleIJNS5_1CILi1EEES8_S8_EEENS6_IJNS7_ILi128EEENS7_ILi80EEENS7_ILi256EEEEEELi256ENS_6half_tEfNS_4arch4Sm90ELb1ELb0ELb0ELb1ELb0ELb1ELb0ELb1ELb1ELb1ELb0ELb0EEENS1_21CollectiveEpilogueFwdINS6_IJSA_SC_SB_EEES9_SE_SG_Li256ELb1ELb1ELb0ELb0EEENS1_36VarlenDynamicPersistentTileSchedulerILi128ELi80ELi256ELi128ELb0ELb1ELb1ELb1ELb1ELb1EEEEEEEEEvNT_6ParamsE,@function
        .size           _ZN7cutlass13device_kernelIN5flash11enable_sm90INS1_16FlashAttnFwdSm90INS1_25CollectiveMainloopFwdSm90ILi2EN4cute5tupleIJNS5_1CILi1EEES8_S8_EEENS6_IJNS7_ILi128EEENS7_ILi80EEENS7_ILi256EEEEEELi256ENS_6half_tEfNS_4arch4Sm90ELb1ELb0ELb0ELb1ELb0ELb1ELb0ELb1ELb1ELb1ELb0ELb0EEENS1_21CollectiveEpilogueFwdINS6_IJSA_SC_SB_EEES9_SE_SG_Li256ELb1ELb1ELb0ELb0EEENS1_36VarlenDynamicPersistentTileSchedulerILi128ELi80ELi256ELi128ELb0ELb1ELb1ELb1ELb1ELb1EEEEEEEEEvNT_6ParamsE,(.L_x_19 - _ZN7cutlass13device_kernelIN5flash11enable_sm90INS1_16FlashAttnFwdSm90INS1_25CollectiveMainloopFwdSm90ILi2EN4cute5tupleIJNS5_1CILi1EEES8_S8_EEENS6_IJNS7_ILi128EEENS7_ILi80EEENS7_ILi256EEEEEELi256ENS_6half_tEfNS_4arch4Sm90ELb1ELb0ELb0ELb1ELb0ELb1ELb0ELb1ELb1ELb1ELb0ELb0EEENS1_21CollectiveEpilogueFwdINS6_IJSA_SC_SB_EEES9_SE_SG_Li256ELb1ELb1ELb0ELb0EEENS1_36VarlenDynamicPersistentTileSchedulerILi128ELi80ELi256ELi128ELb0ELb1ELb1ELb1ELb1ELb1EEEEEEEEEvNT_6ParamsE)
        .other          _ZN7cutlass13device_kernelIN5flash11enable_sm90INS1_16FlashAttnFwdSm90INS1_25CollectiveMainloopFwdSm90ILi2EN4cute5tupleIJNS5_1CILi1EEES8_S8_EEENS6_IJNS7_ILi128EEENS7_ILi80EEENS7_ILi256EEEEEELi256ENS_6half_tEfNS_4arch4Sm90ELb1ELb0ELb0ELb1ELb0ELb1ELb0ELb1ELb1ELb1ELb0ELb0EEENS1_21CollectiveEpilogueFwdINS6_IJSA_SC_SB_EEES9_SE_SG_Li256ELb1ELb1ELb0ELb0EEENS1_36VarlenDynamicPersistentTileSchedulerILi128ELi80ELi256ELi128ELb0ELb1ELb1ELb1ELb1ELb1EEEEEEEEEvNT_6ParamsE,@"STO_CUDA_ENTRY STV_DEFAULT"
_ZN7cutlass13device_kernelIN5flash11enable_sm90INS1_16FlashAttnFwdSm90INS1_25CollectiveMainloopFwdSm90ILi2EN4cute5tupleIJNS5_1CILi1EEES8_S8_EEENS6_IJNS7_ILi128EEENS7_ILi80EEENS7_ILi256EEEEEELi256ENS_6half_tEfNS_4arch4Sm90ELb1ELb0ELb0ELb1ELb0ELb1ELb0ELb1ELb1ELb1ELb0ELb0EEENS1_21CollectiveEpilogueFwdINS6_IJSA_SC_SB_EEES9_SE_SG_Li256ELb1ELb1ELb0ELb0EEENS1_36VarlenDynamicPersistentTileSchedulerILi128ELi80ELi256ELi128ELb0ELb1ELb1ELb1ELb1ELb1EEEEEEEEEvNT_6ParamsE:
[----:B------:R-:W-:Y:S01]  /*0000*/  LDC R1, c[0x0][0x37c] ;  /* 0x0000df00ff017b82 */ /* 0x000fe20000000800 */
[----:B------:R-:W-:Y:S05]  /*0010*/  EXIT ;  /* 0x000000000000794d */ /* 0x000fea0003800000 */
.L_x_9:
        /* <DEDUP_REMOVED lines=14> */
.L_x_19:


//--------------------- .nv.shared.reserved.0     --------------------------
	.section	.nv.shared.reserved.0,"aw",@nobits
	.weak		__nv_reservedSMEM_offset_0_alias
	.size		__nv_reservedSMEM_offset_0_alias, 0, 64
	.other		__nv_reservedSMEM_offset_0_alias,@"STO_CUDA_RESERVED_SHARED STV_DEFAULT"
__nv_reservedSMEM_offset_0_alias:
	.zero		0
	.zero		64


//--------------------- .nv.global                --------------------------
	.section	.nv.global,"aw",@nobits
.nv.global:
	.type		_ZN74_INTERNAL_9eb471eb_38_flash_fwd_hdim256_fp16_packgqa_sm90_cu_ee213261_35104cute1_E,@object
	.size		_ZN74_INTERNAL_9eb471eb_38_flash_fwd_hdim256_fp16_packgqa_sm90_cu_ee213261_35104cute1_E,(_ZN74_INTERNAL_9eb471eb_38_flash_fwd_hdim256_fp16_packgqa_sm90_cu_ee213261_35104cuda3std3__45__cpo6cbeginE - _ZN74_INTERNAL_9eb471eb_38_flash_fwd_hdim256_fp16_packgqa_sm90_cu_ee213261_35104cute1_E)
_ZN74_INTERNAL_9eb471eb_38_flash_fwd_hdim256_fp16_packgqa_sm90_cu_ee213261_35104cute1_E:
	.zero		1
	.type		_ZN74_INTERNAL_9eb471eb_38_flash_fwd_hdim256_fp16_packgqa_sm90_cu_ee213261_35104cuda3std3__45__cpo6cbeginE,@object
	.size		_ZN74_INTERNAL_9eb471eb_38_flash_fwd_hdim256_fp16_packgqa_sm90_cu_ee213261_35104cuda3std3__45__cpo6cbeginE,(_ZN74_INTERNAL_9eb471eb_38_flash_fwd_hdim256_fp16_packgqa_sm90_cu_ee213261_35104cuda3std3__48in_placeE - _ZN74_INTERNAL_9eb471eb_38_flash_fwd_hdim256_fp16_packgqa_sm90_cu_ee213261_35104cuda3std3__45__cpo6cbeginE)
_ZN74_INTERNAL_9eb471eb_38_flash_fwd_hdim256_fp16_packgqa_sm90_cu_ee213261_35104cuda3std3__45__cpo6cbeginE:
	.zero		1
	.type		_ZN74_INTERNAL_9eb471eb_38_flash_fwd_hdim256_fp16_packgqa_sm90_cu_ee213261_35104cuda3std3__48in_placeE,@object
	.size		_ZN74_INTERNAL_9eb471eb_38_flash_fwd_hdim256_fp16_packgqa_sm90_cu_ee213261_35104cuda3std3__48in_placeE,(_ZN74_INTERNAL_9eb471eb_38_flash_fwd_hdim256_fp16_packgqa_sm90_cu_ee213261_35104cuda3std6ranges3__45__cpo9iter_moveE - _ZN74_INTERNAL_9eb471eb_38_flash_fwd_hdim256_fp16_packgqa_sm90_cu_ee213261_35104cuda3std3__48in_placeE)
_ZN74_INTERNAL_9eb471eb_38_flash_fwd_hdim256_fp16_packgqa_sm90_cu_ee213261_35104cuda3std3__48in_placeE:
	.zero		1
	.type		_ZN74_INTERNAL_9eb471eb_38_flash_fwd_hdim256_fp16_packgqa_sm90_cu_ee213261_35104cuda3std6ranges3__45__cpo9iter_moveE,@object
	.size		_ZN74_INTERNAL_9eb471eb_38_flash_fwd_hdim256_fp16_packgqa_sm90_cu_ee213261_35104cuda3std6ranges3__45__cpo9iter_moveE,(_ZN74_INTERNAL_9eb471eb_38_flash_fwd_hdim256_fp16_packgqa_sm90_cu_ee213261_35104cuda3std3__45__cpo5beginE - _ZN74_INTERNAL_9eb471eb_38_flash_fwd_hdim256_fp16_packgqa_sm90_cu_ee213261_35104cuda3std6ranges3__45__cpo9iter_moveE)
_ZN74_INTERNAL_9eb471eb_38_flash_fwd_hdim256_fp16_packgqa_sm90_cu_ee213261_35104cuda3std6ranges3__45__cpo9iter_moveE:
	.zero		1
	.type		_ZN74_INTERNAL_9eb471eb_38_flash_fwd_hdim256_fp16_packgqa_sm90_cu_ee213261_35104cuda3std3__45__cpo5beginE,@object
	.size		_ZN74_INTERNAL_9eb471eb_38_flash_fwd_hdim256_fp16_packgqa_sm90_cu_ee213261_35104cuda3std3__45__cpo5beginE,(_ZN74_INTERNAL_9eb471eb_38_flash_fwd_hdim256_fp16_packgqa_sm90_cu_ee213261_35104cuda3std3__476_GLOBAL__N__9eb471eb_38_flash_fwd_hdim256_fp16_packgqa_sm90_cu_ee213261_35106ignoreE - _ZN74_INTERNAL_9eb471eb_38_flash_fwd_hdim256_fp16_packgqa_sm90_cu_ee213261_35104cuda3std3__45__cpo5beginE)
_ZN74_INTERNAL_9eb471eb_38_flash_fwd_hdim256_fp16_packgqa_sm90_cu_ee213261_35104cuda3std3__45__cpo5beginE:
	.zero		1
	.type		_ZN74_INTERNAL_9eb471eb_38_flash_fwd_hdim256_fp16_packgqa_sm90_cu_ee213261_35104cuda3std3__476_GLOBAL__N__9eb471eb_38_flash_fwd_hdim256_fp16_packgqa_sm90_cu_ee213261_35106ignoreE,@object
	.size		_ZN74_INTERNAL_9eb471eb_38_flash_fwd_hdim256_fp16_packgqa_sm90_cu_ee213261_35104cuda3std3__476_GLOBAL__N__9eb471eb_38_flash_fwd_hdim256_fp16_packgqa_sm90_cu_ee213261_35106ignoreE,(_ZN74_INTERNAL_9eb471eb_38_flash_fwd_hdim256_fp16_packgqa_sm90_cu_ee213261_35104cute7productE - _ZN74_INTERNAL_9eb471eb_38_flash_fwd_hdim256_fp16_packgqa_sm90_cu_ee213261_35104cuda3std3__476_GLOBAL__N__9eb471eb_38_flash_fwd_hdim256_fp16_packgqa_sm90_cu_ee213261_35106ignoreE)
_ZN74_INTERNAL_9eb471eb_38_flash_fwd_hdim256_fp16_packgqa_sm90_cu_ee213261_35104cuda3std3__476_GLOBAL__N__9eb471eb_38_flash_fwd_hdim256_fp16_packgqa_sm90_cu_ee213261_35106ignoreE:
	.zero		1
	.type		_ZN74_INTERNAL_9eb471eb_38_flash_fwd_hdim256_fp16_packgqa_sm90_cu_ee213261_35104cute7productE,@object
	.size		_ZN74_INTERNAL_9eb471eb_38_flash_fwd_hdim256_fp16_packgqa_sm90_cu_ee213261_35104cute7productE,(_ZN74_INTERNAL_9eb471eb_38_flash_fwd_hdim256_fp16_packgqa_sm90_cu_ee213261_35104cuda3std3__45__cpo3endE - _ZN74_INTERNAL_9eb471eb_38_flash_fwd_hdim256_fp16_packgqa_sm90_cu_ee213261_35104cute7productE)
_ZN74_INTERNAL_9eb471eb_38_flash_fwd_hdim256_fp16_packgqa_sm90_cu_ee213261_35104cute7productE:
	.zero		1
	.type		_ZN74_INTERNAL_9eb471eb_38_flash_fwd_hdim256_fp16_packgqa_sm90_cu_ee213261_35104cuda3std3__45__cpo3endE,@object
	.size		_ZN74_INTERNAL_9eb471eb_38_flash_fwd_hdim256_fp16_packgqa_sm90_cu_ee213261_35104cuda3std3__45__cpo3endE,(_ZN74_INTERNAL_9eb471eb_38_flash_fwd_hdim256_fp16_packgqa_sm90_cu_ee213261_35104cuda3std3__419piecewise_constructE - _ZN74_INTERNAL_9eb471eb_38_flash_fwd_hdim256_fp16_packgqa_sm90_cu_ee213261_35104cuda3std3__45__cpo3endE)
_ZN74_INTERNAL_9eb471eb_38_flash_fwd_hdim256_fp16_packgqa_sm90_cu_ee213261_35104cuda3std3__45__cpo3endE:
	.zero		1
	.type		_ZN74_INTERNAL_9eb471eb_38_flash_fwd_hdim256_fp16_packgqa_sm90_cu_ee213261_35104cuda3std3__419piecewise_constructE,@object
	.size		_ZN74_INTERNAL_9eb471eb_38_flash_fwd_hdim256_fp16_packgqa_sm90_cu_ee213261_35104cuda3std3__419piecewise_constructE,(_ZN74_INTERNAL_9eb471eb_38_flash_fwd_hdim256_fp16_packgqa_sm90_cu_ee213261_35104cuda3std3__45__cpo4cendE - _ZN74_INTERNAL_9eb471eb_38_flash_fwd_hdim256_fp16_packgqa_sm90_cu_ee213261_35104cuda3std3__419piecewise_constructE)
_ZN74_INTERNAL_9eb471eb_38_flash_fwd_hdim256_fp16_packgqa_sm90_cu_ee213261_35104cuda3std3__419piecewise_constructE:
	.zero		1
	.type		_ZN74_INTERNAL_9eb471eb_38_flash_fwd_hdim256_fp16_packgqa_sm90_cu_ee213261_35104cuda3std3__45__cpo4cendE,@object
	.size		_ZN74_INTERNAL_9eb471eb_38_flash_fwd_hdim256_fp16_packgqa_sm90_cu_ee213261_35104cuda3std3__45__cpo4cendE,(_ZN74_INTERNAL_9eb471eb_38_flash_fwd_hdim256_fp16_packgqa_sm90_cu_ee213261_35104cuda3std6ranges3__45__cpo4swapE - _ZN74_INTERNAL_9eb471eb_38_flash_fwd_hdim256_fp16_packgqa_sm90_cu_ee213261_35104cuda3std3__45__cpo4cendE)
_ZN74_INTERNAL_9eb471eb_38_flash_fwd_hdim256_fp16_packgqa_sm90_cu_ee213261_35104cuda3std3__45__cpo4cendE:
	.zero		1
	.type		_ZN74_INTERNAL_9eb471eb_38_flash_fwd_hdim256_fp16_packgqa_sm90_cu_ee213261_35104cuda3std6ranges3__45__cpo4swapE,@object
	.size		_ZN74_INTERNAL_9eb471eb_38_flash_fwd_hdim256_fp16_packgqa_sm90_cu_ee213261_35104cuda3std6ranges3__45__cpo4swapE,(.L_7 - _ZN74_INTERNAL_9eb471eb_38_flash_fwd_hdim256_fp16_packgqa_sm90_cu_ee213261_35104cuda3std6ranges3__45__cpo4swapE)
_ZN74_INTERNAL_9eb471eb_38_flash_fwd_hdim256_fp16_packgqa_sm90_cu_ee213261_35104cuda3std6ranges3__45__cpo4swapE:
	.zero		1
.L_7:


//--------------------- .nv.constant0._ZN7cutlass13device_kernelIN5flash11enable_sm90INS1_16FlashAttnFwdSm90INS1_25CollectiveMainloopFwdSm90ILi2EN4cute5tupleIJNS5_1CILi1EEES8_S8_EEENS6_IJNS7_ILi128EEENS7_ILi80EEENS7_ILi256EEEEEELi256ENS_6half_tEfNS_4arch4Sm90ELb0ELb0ELb0ELb0ELb0ELb0ELb0ELb1ELb1ELb1ELb0ELb0EEENS1_21CollectiveEpilogueFwdINS6_IJSA_SC_SB_EEES9_SE_SG_Li256ELb0ELb1ELb0ELb0EEENS1_29StaticPersistentTileSchedulerILb0EEEEEEEEEvNT_6ParamsE --------------------------
	.section	.nv.constant0._ZN7cutlass13device_kernelIN5flash11enable_sm90INS1_16FlashAttnFwdSm90INS1_25CollectiveMainloopFwdSm90ILi2EN4cute5tupleIJNS5_1CILi1EEES8_S8_EEENS6_IJNS7_ILi128EEENS7_ILi80EEENS7_ILi256EEEEEELi256ENS_6half_tEfNS_4arch4Sm90ELb0ELb0ELb0ELb0ELb0ELb0ELb0ELb1ELb1ELb1ELb0ELb0EEENS1_21CollectiveEpilogueFwdINS6_IJSA_SC_SB_EEES9_SE_SG_Li256ELb0ELb1ELb0ELb0EEENS1_29StaticPersistentTileSchedulerILb0EEEEEEEEEvNT_6ParamsE,"a",@progbits
	.sectionflags	@""
	.align	4
.nv.constant0._ZN7cutlass13device_kernelIN5flash11enable_sm90INS1_16FlashAttnFwdSm90INS1_25CollectiveMainloopFwdSm90ILi2EN4cute5tupleIJNS5_1CILi1EEES8_S8_EEENS6_IJNS7_ILi128EEENS7_ILi80EEENS7_ILi256EEEEEELi256ENS_6half_tEfNS_4arch4Sm90ELb0ELb0ELb0ELb0ELb0ELb0ELb0ELb1ELb1ELb1ELb0ELb0EEENS1_21CollectiveEpilogueFwdINS6_IJSA_SC_SB_EEES9_SE_SG_Li256ELb0ELb1ELb0ELb0EEENS1_29StaticPersistentTileSchedulerILb0EEEEEEEEEvNT_6ParamsE:
	.zero		3456


//--------------------- .nv.constant0._ZN7cutlass13device_kernelIN5flash11enable_sm90INS1_16FlashAttnFwdSm90INS1_25CollectiveMainloopFwdSm90ILi2EN4cute5tupleIJNS5_1CILi2EEENS7_ILi1EEES9_EEENS6_IJNS7_ILi128EEENS7_ILi80EEENS7_ILi256EEEEEELi256ENS_6half_tEfNS_4arch4Sm90ELb0ELb0ELb0ELb0ELb0ELb0ELb0ELb1ELb1ELb1ELb0ELb0EEENS1_21CollectiveEpilogueFwdINS6_IJSB_SD_SC_EEESA_SF_SH_Li256ELb0ELb1ELb0ELb0EEENS1_29StaticPersistentTileSchedulerILb0EEEEEEEEEvNT_6ParamsE --------------------------
	.section	.nv.constant0._ZN7cutlass13device_kernelIN5flash11enable_sm90INS1_16FlashAttnFwdSm90INS1_25CollectiveMainloopFwdSm90ILi2EN4cute5tupleIJNS5_1CILi2EEENS7_ILi1EEES9_EEENS6_IJNS7_ILi128EEENS7_ILi80EEENS7_ILi256EEEEEELi256ENS_6half_tEfNS_4arch4Sm90ELb0ELb0ELb0ELb0ELb0ELb0ELb0ELb1ELb1ELb1ELb0ELb0EEENS1_21CollectiveEpilogueFwdINS6_IJSB_SD_SC_EEESA_SF_SH_Li256ELb0ELb1ELb0ELb0EEENS1_29StaticPersistentTileSchedulerILb0EEEEEEEEEvNT_6ParamsE,"a",@progbits
	.sectionflags	@""
	.align	4
.nv.constant0._ZN7cutlass13device_kernelIN5flash11enable_sm90INS1_16FlashAttnFwdSm90INS1_25CollectiveMainloopFwdSm90ILi2EN4cute5tupleIJNS5_1CILi2EEENS7_ILi1EEES9_EEENS6_IJNS7_ILi128EEENS7_ILi80EEENS7_ILi256EEEEEELi256ENS_6half_tEfNS_4arch4Sm90ELb0ELb0ELb0ELb0ELb0ELb0ELb0ELb1ELb1ELb1ELb0ELb0EEENS1_21CollectiveEpilogueFwdINS6_IJSB_SD_SC_EEESA_SF_SH_Li256ELb0ELb1ELb0ELb0EEENS1_29StaticPersistentTileSchedulerILb0EEEEEEEEEvNT_6ParamsE:
	.zero		3456


//--------------------- .nv.constant0._ZN7cutlass13device_kernelIN5flash11enable_sm90INS1_16FlashAttnFwdSm90INS1_25CollectiveMainloopFwdSm90ILi2EN4cute5tupleIJNS5_1CILi1EEES8_S8_EEENS6_IJNS7_ILi128EEENS7_ILi80EEENS7_ILi256EEEEEELi256ENS_6half_tEfNS_4arch4Sm90ELb0ELb0ELb0ELb1ELb0ELb0ELb0ELb1ELb1ELb1ELb0ELb0EEENS1_21CollectiveEpilogueFwdINS6_IJSA_SC_SB_EEES9_SE_SG_Li256ELb1ELb1ELb0ELb0EEENS1_36VarlenDynamicPersistentTileSchedulerILi128ELi80ELi256ELi128ELb0ELb1ELb1ELb0ELb1ELb1EEEEEEEEEvNT_6ParamsE --------------------------
	.section	.nv.constant0._ZN7cutlass13device_kernelIN5flash11enable_sm90INS1_16FlashAttnFwdSm90INS1_25CollectiveMainloopFwdSm90ILi2EN4cute5tupleIJNS5_1CILi1EEES8_S8_EEENS6_IJNS7_ILi128EEENS7_ILi80EEENS7_ILi256EEEEEELi256ENS_6half_tEfNS_4arch4Sm90ELb0ELb0ELb0ELb1ELb0ELb0ELb0ELb1ELb1ELb1ELb0ELb0EEENS1_21CollectiveEpilogueFwdINS6_IJSA_SC_SB_EEES9_SE_SG_Li256ELb1ELb1ELb0ELb0EEENS1_36VarlenDynamicPersistentTileSchedulerILi128ELi80ELi256ELi128ELb0ELb1ELb1ELb0ELb1ELb1EEEEEEEEEvNT_6ParamsE,"a",@progbits
	.sectionflags	@""
	.align	4
.nv.constant0._ZN7cutlass13device_kernelIN5flash11enable_sm90INS1_16FlashAttnFwdSm90INS1_25CollectiveMainloopFwdSm90ILi2EN4cute5tupleIJNS5_1CILi1EEES8_S8_EEENS6_IJNS7_ILi128EEENS7_ILi80EEENS7_ILi256EEEEEELi256ENS_6half_tEfNS_4arch4Sm90ELb0ELb0ELb0ELb1ELb0ELb0ELb0ELb1ELb1ELb1ELb0ELb0EEENS1_21CollectiveEpilogueFwdINS6_IJSA_SC_SB_EEES9_SE_SG_Li256ELb1ELb1ELb0ELb0EEENS1_36VarlenDynamicPersistentTileSchedulerILi128ELi80ELi256ELi128ELb0ELb1ELb1ELb0ELb1ELb1EEEEEEEEEvNT_6ParamsE:
	.zero		3584


//--------------------- .nv.constant0._ZN7cutlass13device_kernelIN5flash11enable_sm90INS1_16FlashAttnFwdSm90INS1_25CollectiveMainloopFwdSm90ILi2EN4cute5tupleIJNS5_1CILi1EEES8_S8_EEENS6_IJNS7_ILi128EEENS7_ILi80EEENS7_ILi256EEEEEELi256ENS_6half_tEfNS_4arch4Sm90ELb0ELb0ELb0ELb1ELb0ELb1ELb0ELb1ELb1ELb1ELb0ELb0EEENS1_21CollectiveEpilogueFwdINS6_IJSA_SC_SB_EEES9_SE_SG_Li256ELb1ELb1ELb0ELb0EEENS1_36VarlenDynamicPersistentTileSchedulerILi128ELi80ELi256ELi128ELb0ELb1ELb1ELb0ELb1ELb1EEEEEEEEEvNT_6ParamsE --------------------------
	.section	.nv.constant0._ZN7cutlass13device_kernelIN5flash11enable_sm90INS1_16FlashAttnFwdSm90INS1_25CollectiveMainloopFwdSm90ILi2EN4cute5tupleIJNS5_1CILi1EEES8_S8_EEENS6_IJNS7_ILi128EEENS7_ILi80EEENS7_ILi256EEEEEELi256ENS_6half_tEfNS_4arch4Sm90ELb0ELb0ELb0ELb1ELb0ELb1ELb0ELb1ELb1ELb1ELb0ELb0EEENS1_21CollectiveEpilogueFwdINS6_IJSA_SC_SB_EEES9_SE_SG_Li256ELb1ELb1ELb0ELb0EEENS1_36VarlenDynamicPersistentTileSchedulerILi128ELi80ELi256ELi128ELb0ELb1ELb1ELb0ELb1ELb1EEEEEEEEEvNT_6ParamsE,"a",@progbits
	.sectionflags	@""
	.align	4
.nv.constant0._ZN7cutlass13device_kernelIN5flash11enable_sm90INS1_16FlashAttnFwdSm90INS1_25CollectiveMainloopFwdSm90ILi2EN4cute5tupleIJNS5_1CILi1EEES8_S8_EEENS6_IJNS7_ILi128EEENS7_ILi80EEENS7_ILi256EEEEEELi256ENS_6half_tEfNS_4arch4Sm90ELb0ELb0ELb0ELb1ELb0ELb1ELb0ELb1ELb1ELb1ELb0ELb0EEENS1_21CollectiveEpilogueFwdINS6_IJSA_SC_SB_EEES9_SE_SG_Li256ELb1ELb1ELb0ELb0EEENS1_36VarlenDynamicPersistentTileSchedulerILi128ELi80ELi256ELi128ELb0ELb1ELb1ELb0ELb1ELb1EEEEEEEEEvNT_6ParamsE:
	.zero		3584


//--------------------- .nv.constant0._ZN7cutlass13device_kernelIN5flash11enable_sm90INS1_16FlashAttnFwdSm90INS1_25CollectiveMainloopFwdSm90ILi2EN4cute5tupleIJNS5_1CILi1EEES8_S8_EEENS6_IJNS7_ILi128EEENS7_ILi64EEENS7_ILi256EEEEEELi256ENS_6half_tEfNS_4arch4Sm90ELb0ELb1ELb0ELb0ELb0ELb0ELb0ELb1ELb1ELb1ELb0ELb0EEENS1_21CollectiveEpilogueFwdINS6_IJSA_SC_SB_EEES9_SE_SG_Li256ELb0ELb1ELb0ELb0EEENS1_30DynamicPersistentTileSchedulerILi256ELi128ELb0ELb1ELb1EEEEEEEEEvNT_6ParamsE --------------------------
	.section	.nv.constant0._ZN7cutlass13device_kernelIN5flash11enable_sm90INS1_16FlashAttnFwdSm90INS1_25CollectiveMainloopFwdSm90ILi2EN4cute5tupleIJNS5_1CILi1EEES8_S8_EEENS6_IJNS7_ILi128EEENS7_ILi64EEENS7_ILi256EEEEEELi256ENS_6half_tEfNS_4arch4Sm90ELb0ELb1ELb0ELb0ELb0ELb0ELb0ELb1ELb1ELb1ELb0ELb0EEENS1_21CollectiveEpilogueFwdINS6_IJSA_SC_SB_EEES9_SE_SG_Li256ELb0ELb1ELb0ELb0EEENS1_30DynamicPersistentTileSchedulerILi256ELi128ELb0ELb1ELb1EEEEEEEEEvNT_6ParamsE,"a",@progbits
	.sectionflags	@""
	.align	4
.nv.constant0._ZN7cutlass13device_kernelIN5flash11enable_sm90INS1_16FlashAttnFwdSm90INS1_25CollectiveMainloopFwdSm90ILi2EN4cute5tupleIJNS5_1CILi1EEES8_S8_EEENS6_IJNS7_ILi128EEENS7_ILi64EEENS7_ILi256EEEEEELi256ENS_6half_tEfNS_4arch4Sm90ELb0ELb1ELb0ELb0ELb0ELb0ELb0ELb1ELb1ELb1ELb0ELb0EEENS1_21CollectiveEpilogueFwdINS6_IJSA_SC_SB_EEES9_SE_SG_Li256ELb0ELb1ELb0ELb0EEENS1_30DynamicPersistentTileSchedulerILi256ELi128ELb0ELb1ELb1EEEEEEEEEvNT_6ParamsE:
	.zero		3584


//--------------------- .nv.constant0._ZN7cutlass13device_kernelIN5flash11enable_sm90INS1_16FlashAttnFwdSm90INS1_25CollectiveMainloopFwdSm90ILi2EN4cute5tupleIJNS5_1CILi1EEES8_S8_EEENS6_IJNS7_ILi128EEENS7_ILi64EEENS7_ILi256EEEEEELi256ENS_6half_tEfNS_4arch4Sm90ELb0ELb1ELb0ELb1ELb0ELb0ELb0ELb1ELb1ELb1ELb0ELb0EEENS1_21CollectiveEpilogueFwdINS6_IJSA_SC_SB_EEES9_SE_SG_Li256ELb1ELb1ELb0ELb0EEENS1_36VarlenDynamicPersistentTileSchedulerILi128ELi64ELi256ELi128ELb0ELb1ELb1ELb1ELb0ELb1EEEEEEEEEvNT_6ParamsE --------------------------
	.section	.nv.constant0._ZN7cutlass13device_kernelIN5flash11enable_sm90INS1_16FlashAttnFwdSm90INS1_25CollectiveMainloopFwdSm90ILi2EN4cute5tupleIJNS5_1CILi1EEES8_S8_EEENS6_IJNS7_ILi128EEENS7_ILi64EEENS7_ILi256EEEEEELi256ENS_6half_tEfNS_4arch4Sm90ELb0ELb1ELb0ELb1ELb0ELb0ELb0ELb1ELb1ELb1ELb0ELb0EEENS1_21CollectiveEpilogueFwdINS6_IJSA_SC_SB_EEES9_SE_SG_Li256ELb1ELb1ELb0ELb0EEENS1_36VarlenDynamicPersistentTileSchedulerILi128ELi64ELi256ELi128ELb0ELb1ELb1ELb1ELb0ELb1EEEEEEEEEvNT_6ParamsE,"a",@progbits
	.sectionflags	@""
	.align	4
.nv.constant0._ZN7cutlass13device_kernelIN5flash11enable_sm90INS1_16FlashAttnFwdSm90INS1_25CollectiveMainloopFwdSm90ILi2EN4cute5tupleIJNS5_1CILi1EEES8_S8_EEENS6_IJNS7_ILi128EEENS7_ILi64EEENS7_ILi256EEEEEELi256ENS_6half_tEfNS_4arch4Sm90ELb0ELb1ELb0ELb1ELb0ELb0ELb0ELb1ELb1ELb1ELb0ELb0EEENS1_21CollectiveEpilogueFwdINS6_IJSA_SC_SB_EEES9_SE_SG_Li256ELb1ELb1ELb0ELb0EEENS1_36VarlenDynamicPersistentTileSchedulerILi128ELi64ELi256ELi128ELb0ELb1ELb1ELb1ELb0ELb1EEEEEEEEEvNT_6ParamsE:
	.zero		3584


//--------------------- .nv.constant0._ZN7cutlass13device_kernelIN5flash11enable_sm90INS1_16FlashAttnFwdSm90INS1_25CollectiveMainloopFwdSm90ILi2EN4cute5tupleIJNS5_1CILi1EEES8_S8_EEENS6_IJNS7_ILi128EEENS7_ILi64EEENS7_ILi256EEEEEELi256ENS_6half_tEfNS_4arch4Sm90ELb0ELb1ELb0ELb1ELb0ELb1ELb0ELb1ELb1ELb1ELb0ELb0EEENS1_21CollectiveEpilogueFwdINS6_IJSA_SC_SB_EEES9_SE_SG_Li256ELb1ELb1ELb0ELb0EEENS1_36VarlenDynamicPersistentTileSchedulerILi128ELi64ELi256ELi128ELb0ELb1ELb1ELb1ELb0ELb1EEEEEEEEEvNT_6ParamsE --------------------------
	.section	.nv.constant0._ZN7cutlass13device_kernelIN5flash11enable_sm90INS1_16FlashAttnFwdSm90INS1_25CollectiveMainloopFwdSm90ILi2EN4cute5tupleIJNS5_1CILi1EEES8_S8_EEENS6_IJNS7_ILi128EEENS7_ILi64EEENS7_ILi256EEEEEELi256ENS_6half_tEfNS_4arch4Sm90ELb0ELb1ELb0ELb1ELb0ELb1ELb0ELb1ELb1ELb1ELb0ELb0EEENS1_21CollectiveEpilogueFwdINS6_IJSA_SC_SB_EEES9_SE_SG_Li256ELb1ELb1ELb0ELb0EEENS1_36VarlenDynamicPersistentTileSchedulerILi128ELi64ELi256ELi128ELb0ELb1ELb1ELb1ELb0ELb1EEEEEEEEEvNT_6ParamsE,"a",@progbits
	.sectionflags	@""
	.align	4
.nv.constant0._ZN7cutlass13device_kernelIN5flash11enable_sm90INS1_16FlashAttnFwdSm90INS1_25CollectiveMainloopFwdSm90ILi2EN4cute5tupleIJNS5_1CILi1EEES8_S8_EEENS6_IJNS7_ILi128EEENS7_ILi64EEENS7_ILi256EEEEEELi256ENS_6half_tEfNS_4arch4Sm90ELb0ELb1ELb0ELb1ELb0ELb1ELb0ELb1ELb1ELb1ELb0ELb0EEENS1_21CollectiveEpilogueFwdINS6_IJSA_SC_SB_EEES9_SE_SG_Li256ELb1ELb1ELb0ELb0EEENS1_36VarlenDynamicPersistentTileSchedulerILi128ELi64ELi256ELi128ELb0ELb1ELb1ELb1ELb0ELb1EEEEEEEEEvNT_6ParamsE:
	.zero		3584


//--------------------- .nv.constant0._ZN7cutlass13device_kernelIN5flash11enable_sm90INS1_16FlashAttnFwdSm90INS1_25CollectiveMainloopFwdSm90ILi2EN4cute5tupleIJNS5_1CILi1EEES8_S8_EEENS6_IJNS7_ILi128EEENS7_ILi80EEENS7_ILi256EEEEEELi256ENS_6half_tEfNS_4arch4Sm90ELb1ELb0ELb0ELb0ELb0ELb0ELb0ELb1ELb1ELb1ELb0ELb0EEENS1_21CollectiveEpilogueFwdINS6_IJSA_SC_SB_EEES9_SE_SG_Li256ELb0ELb1ELb0ELb0EEENS1_30DynamicPersistentTileSchedulerILi256ELi128ELb0ELb1ELb1EEEEEEEEEvNT_6ParamsE --------------------------
	.section	.nv.constant0._ZN7cutlass13device_kernelIN5flash11enable_sm90INS1_16FlashAttnFwdSm90INS1_25CollectiveMainloopFwdSm90ILi2EN4cute5tupleIJNS5_1CILi1EEES8_S8_EEENS6_IJNS7_ILi128EEENS7_ILi80EEENS7_ILi256EEEEEELi256ENS_6half_tEfNS_4arch4Sm90ELb1ELb0ELb0ELb0ELb0ELb0ELb0ELb1ELb1ELb1ELb0ELb0EEENS1_21CollectiveEpilogueFwdINS6_IJSA_SC_SB_EEES9_SE_SG_Li256ELb0ELb1ELb0ELb0EEENS1_30DynamicPersistentTileSchedulerILi256ELi128ELb0ELb1ELb1EEEEEEEEEvNT_6ParamsE,"a",@progbits
	.sectionflags	@""
	.align	4
.nv.constant0._ZN7cutlass13device_kernelIN5flash11enable_sm90INS1_16FlashAttnFwdSm90INS1_25CollectiveMainloopFwdSm90ILi2EN4cute5tupleIJNS5_1CILi1EEES8_S8_EEENS6_IJNS7_ILi128EEENS7_ILi80EEENS7_ILi256EEEEEELi256ENS_6half_tEfNS_4arch4Sm90ELb1ELb0ELb0ELb0ELb0ELb0ELb0ELb1ELb1ELb1ELb0ELb0EEENS1_21CollectiveEpilogueFwdINS6_IJSA_SC_SB_EEES9_SE_SG_Li256ELb0ELb1ELb0ELb0EEENS1_30DynamicPersistentTileSchedulerILi256ELi128ELb0ELb1ELb1EEEEEEEEEvNT_6ParamsE:
	.zero		3584


//--------------------- .nv.constant0._ZN7cutlass13device_kernelIN5flash11enable_sm90INS1_16FlashAttnFwdSm90INS1_25CollectiveMainloopFwdSm90ILi2EN4cute5tupleIJNS5_1CILi1EEES8_S8_EEENS6_IJNS7_ILi128EEENS7_ILi80EEENS7_ILi256EEEEEELi256ENS_6half_tEfNS_4arch4Sm90ELb1ELb0ELb0ELb1ELb0ELb0ELb0ELb1ELb1ELb1ELb0ELb0EEENS1_21CollectiveEpilogueFwdINS6_IJSA_SC_SB_EEES9_SE_SG_Li256ELb1ELb1ELb0ELb0EEENS1_36VarlenDynamicPersistentTileSchedulerILi128ELi80ELi256ELi128ELb0ELb1ELb1ELb1ELb1ELb1EEEEEEEEEvNT_6ParamsE --------------------------
	.section	.nv.constant0._ZN7cutlass13device_kernelIN5flash11enable_sm90INS1_16FlashAttnFwdSm90INS1_25CollectiveMainloopFwdSm90ILi2EN4cute5tupleIJNS5_1CILi1EEES8_S8_EEENS6_IJNS7_ILi128EEENS7_ILi80EEENS7_ILi256EEEEEELi256ENS_6half_tEfNS_4arch4Sm90ELb1ELb0ELb0ELb1ELb0ELb0ELb0ELb1ELb1ELb1ELb0ELb0EEENS1_21CollectiveEpilogueFwdINS6_IJSA_SC_SB_EEES9_SE_SG_Li256ELb1ELb1ELb0ELb0EEENS1_36VarlenDynamicPersistentTileSchedulerILi128ELi80ELi256ELi128ELb0ELb1ELb1ELb1ELb1ELb1EEEEEEEEEvNT_6ParamsE,"a",@progbits
	.sectionflags	@""
	.align	4
.nv.constant0._ZN7cutlass13device_kernelIN5flash11enable_sm90INS1_16FlashAttnFwdSm90INS1_25CollectiveMainloopFwdSm90ILi2EN4cute5tupleIJNS5_1CILi1EEES8_S8_EEENS6_IJNS7_ILi128EEENS7_ILi80EEENS7_ILi256EEEEEELi256ENS_6half_tEfNS_4arch4Sm90ELb1ELb0ELb0ELb1ELb0ELb0ELb0ELb1ELb1ELb1ELb0ELb0EEENS1_21CollectiveEpilogueFwdINS6_IJSA_SC_SB_EEES9_SE_SG_Li256ELb1ELb1ELb0ELb0EEENS1_36VarlenDynamicPersistentTileSchedulerILi128ELi80ELi256ELi128ELb0ELb1ELb1ELb1ELb1ELb1EEEEEEEEEvNT_6ParamsE:
	.zero		3584


//--------------------- .nv.constant0._ZN7cutlass13device_kernelIN5flash11enable_sm90INS1_16FlashAttnFwdSm90INS1_25CollectiveMainloopFwdSm90ILi2EN4cute5tupleIJNS5_1CILi1EEES8_S8_EEENS6_IJNS7_ILi128EEENS7_ILi80EEENS7_ILi256EEEEEELi256ENS_6half_tEfNS_4arch4Sm90ELb1ELb0ELb0ELb1ELb0ELb1ELb0ELb1ELb1ELb1ELb0ELb0EEENS1_21CollectiveEpilogueFwdINS6_IJSA_SC_SB_EEES9_SE_SG_Li256ELb1ELb1ELb0ELb0EEENS1_36VarlenDynamicPersistentTileSchedulerILi128ELi80ELi256ELi128ELb0ELb1ELb1ELb1ELb1ELb1EEEEEEEEEvNT_6ParamsE --------------------------
	.section	.nv.constant0._ZN7cutlass13device_kernelIN5flash11enable_sm90INS1_16FlashAttnFwdSm90INS1_25CollectiveMainloopFwdSm90ILi2EN4cute5tupleIJNS5_1CILi1EEES8_S8_EEENS6_IJNS7_ILi128EEENS7_ILi80EEENS7_ILi256EEEEEELi256ENS_6half_tEfNS_4arch4Sm90ELb1ELb0ELb0ELb1ELb0ELb1ELb0ELb1ELb1ELb1ELb0ELb0EEENS1_21CollectiveEpilogueFwdINS6_IJSA_SC_SB_EEES9_SE_SG_Li256ELb1ELb1ELb0ELb0EEENS1_36VarlenDynamicPersistentTileSchedulerILi128ELi80ELi256ELi128ELb0ELb1ELb1ELb1ELb1ELb1EEEEEEEEEvNT_6ParamsE,"a",@progbits
	.sectionflags	@""
	.align	4
.nv.constant0._ZN7cutlass13device_kernelIN5flash11enable_sm90INS1_16FlashAttnFwdSm90INS1_25CollectiveMainloopFwdSm90ILi2EN4cute5tupleIJNS5_1CILi1EEES8_S8_EEENS6_IJNS7_ILi128EEENS7_ILi80EEENS7_ILi256EEEEEELi256ENS_6half_tEfNS_4arch4Sm90ELb1ELb0ELb0ELb1ELb0ELb1ELb0ELb1ELb1ELb1ELb0ELb0EEENS1_21CollectiveEpilogueFwdINS6_IJSA_SC_SB_EEES9_SE_SG_Li256ELb1ELb1ELb0ELb0EEENS1_36VarlenDynamicPersistentTileSchedulerILi128ELi80ELi256ELi128ELb0ELb1ELb1ELb1ELb1ELb1EEEEEEEEEvNT_6ParamsE:
	.zero		3584


//--------------------- SYMBOLS --------------------------

	.type		.nv.reservedSmem.offset0,@object
	.size		.nv.reservedSmem.offset0,0x4
